	.target	sm_100a

	.elftype	@"ET_EXEC"


//--------------------- .note.nv.tkinfo           --------------------------
	.section	.note.nv.tkinfo,"",@"SHT_NOTE"
	.sectionflags	@"SHF_NOTE_NV_TKINFO"
	.tkinfo
        /*0018*/ 	.word	0x00000081
        /*0030*/ 	.string	""
        /*0030*/ 	.string	"ptxas-blackwell"
        /*0030*/ 	.string	"Cuda compilation tools, release 12.9, V12.9.86"
        /*0030*/ 	.string	"Build cuda_12.9.r12.9/compiler.36037853_0"
        /*0030*/ 	.string	"-v  -suppress-debug-info  -lineinfo  -arch sm_100a "



//--------------------- .note.nv.cuver            --------------------------
	.section	.note.nv.cuver,"",@"SHT_NOTE"
	.sectionflags	@"SHF_NOTE_NV_CUVER"
        /*0018*/ 	.short	0x0001
        /*001a*/ 	.short	0x0064
        /*001c*/ 	.short	0x0001
        /*001e*/ 	.short	0x0000
        /*0020*/ 	.short	0x0001
        /*0022*/ 	.short	0x0000


//--------------------- .nv.info                  --------------------------
	.section	.nv.info,"",@"SHT_CUDA_INFO"
	.align	4


	//----- nvinfo : EIATTR_REGCOUNT
	.align		4
        /*0000*/ 	.byte	0x04, 0x2f
        /*0002*/ 	.short	(.L_2 - .L_1)
	.align		4
.L_1:
        /*0004*/ 	.word	index@(attn_fwd)
        /*0008*/ 	.word	0x00000068


	//----- nvinfo : EIATTR_FRAME_SIZE
	.align		4
.L_2:
        /*000c*/ 	.byte	0x04, 0x11
        /*000e*/ 	.short	(.L_4 - .L_3)
	.align		4
.L_3:
        /*0010*/ 	.word	index@(attn_fwd)
        /*0014*/ 	.word	0x00000000


	//----- nvinfo : EIATTR_MIN_STACK_SIZE
	.align		4
.L_4:
        /*0018*/ 	.byte	0x04, 0x12
        /*001a*/ 	.short	(.L_6 - .L_5)
	.align		4
.L_5:
        /*001c*/ 	.word	index@(attn_fwd)
        /*0020*/ 	.word	0x00000000
.L_6:


//--------------------- .nv.info.attn_fwd         --------------------------
	.section	.nv.info.attn_fwd,"",@"SHT_CUDA_INFO"
	.sectionflags	@""
	.align	4


	//----- nvinfo : EIATTR_CUDA_API_VERSION
	.align		4
        /*0000*/ 	.byte	0x04, 0x37
        /*0002*/ 	.short	(.L_8 - .L_7)
.L_7:
        /*0004*/ 	.word	0x00000081


	//----- nvinfo : EIATTR_KPARAM_INFO
	.align		4
.L_8:
        /*0008*/ 	.byte	0x04, 0x17
        /*000a*/ 	.short	(.L_10 - .L_9)
.L_9:
        /*000c*/ 	.word	0x00000000
        /*0010*/ 	.short	0x0019
        /*0012*/ 	.short	0x0080
        /*0014*/ 	.byte	0x00, 0xf4, 0x21, 0x00


	//----- nvinfo : EIATTR_KPARAM_INFO
	.align		4
.L_10:
        /*0018*/ 	.byte	0x04, 0x17
        /*001a*/ 	.short	(.L_12 - .L_11)
.L_11:
        /*001c*/ 	.word	0x00000000
        /*0020*/ 	.short	0x0018
        /*0022*/ 	.short	0x0078
        /*0024*/ 	.byte	0x00, 0xf4, 0x21, 0x00


	//----- nvinfo : EIATTR_KPARAM_INFO
	.align		4
.L_12:
        /*0028*/ 	.byte	0x04, 0x17
        /*002a*/ 	.short	(.L_14 - .L_13)
.L_13:
        /*002c*/ 	.word	0x00000000
        /*0030*/ 	.short	0x0017
        /*0032*/ 	.short	0x0070
        /*0034*/ 	.byte	0x00, 0xf0, 0x11, 0x00


	//----- nvinfo : EIATTR_KPARAM_INFO
	.align		4
.L_14:
        /*0038*/ 	.byte	0x04, 0x17
        /*003a*/ 	.short	(.L_16 - .L_15)
.L_15:
        /*003c*/ 	.word	0x00000000
        /*0040*/ 	.short	0x0016
        /*0042*/ 	.short	0x006c
        /*0044*/ 	.byte	0x00, 0xf0, 0x11, 0x00


	//----- nvinfo : EIATTR_KPARAM_INFO
	.align		4
.L_16:
        /*0048*/ 	.byte	0x04, 0x17
        /*004a*/ 	.short	(.L_18 - .L_17)
.L_17:
        /*004c*/ 	.word	0x00000000
        /*0050*/ 	.short	0x0015
        /*0052*/ 	.short	0x0068
        /*0054*/ 	.byte	0x00, 0xf0, 0x11, 0x00


	//----- nvinfo : EIATTR_KPARAM_INFO
	.align		4
.L_18:
        /*0058*/ 	.byte	0x04, 0x17
        /*005a*/ 	.short	(.L_20 - .L_19)
.L_19:
        /*005c*/ 	.word	0x00000000
        /*0060*/ 	.short	0x0014
        /*0062*/ 	.short	0x0064
        /*0064*/ 	.byte	0x00, 0xf0, 0x11, 0x00


	//----- nvinfo : EIATTR_KPARAM_INFO
	.align		4
.L_20:
        /*0068*/ 	.byte	0x04, 0x17
        /*006a*/ 	.short	(.L_22 - .L_21)
.L_21:
        /*006c*/ 	.word	0x00000000
        /*0070*/ 	.short	0x0013
        /*0072*/ 	.short	0x0060
        /*0074*/ 	.byte	0x00, 0xf0, 0x11, 0x00


	//----- nvinfo : EIATTR_KPARAM_INFO
	.align		4
.L_22:
        /*0078*/ 	.byte	0x04, 0x17
        /*007a*/ 	.short	(.L_24 - .L_23)
.L_23:
        /*007c*/ 	.word	0x00000000
        /*0080*/ 	.short	0x0012
        /*0082*/ 	.short	0x005c
        /*0084*/ 	.byte	0x00, 0xf0, 0x11, 0x00


	//----- nvinfo : EIATTR_KPARAM_INFO
	.align		4
.L_24:
        /*0088*/ 	.byte	0x04, 0x17
        /*008a*/ 	.short	(.L_26 - .L_25)
.L_25:
        /*008c*/ 	.word	0x00000000
        /*0090*/ 	.short	0x0011
        /*0092*/ 	.short	0x0058
        /*0094*/ 	.byte	0x00, 0xf0, 0x11, 0x00


	//----- nvinfo : EIATTR_KPARAM_INFO
	.align		4
.L_26:
        /*0098*/ 	.byte	0x04, 0x17
        /*009a*/ 	.short	(.L_28 - .L_27)
.L_27:
        /*009c*/ 	.word	0x00000000
        /*00a0*/ 	.short	0x0010
        /*00a2*/ 	.short	0x0054
        /*00a4*/ 	.byte	0x00, 0xf0, 0x11, 0x00


	//----- nvinfo : EIATTR_KPARAM_INFO
	.align		4
.L_28:
        /*00a8*/ 	.byte	0x04, 0x17
        /*00aa*/ 	.short	(.L_30 - .L_29)
.L_29:
        /*00ac*/ 	.word	0x00000000
        /*00b0*/ 	.short	0x000f
        /*00b2*/ 	.short	0x0050
        /*00b4*/ 	.byte	0x00, 0xf0, 0x11, 0x00


	//----- nvinfo : EIATTR_KPARAM_INFO
	.align		4
.L_30:
        /*00b8*/ 	.byte	0x04, 0x17
        /*00ba*/ 	.short	(.L_32 - .L_31)
.L_31:
        /*00bc*/ 	.word	0x00000000
        /*00c0*/ 	.short	0x000e
        /*00c2*/ 	.short	0x004c
        /*00c4*/ 	.byte	0x00, 0xf0, 0x11, 0x00


	//----- nvinfo : EIATTR_KPARAM_INFO
	.align		4
.L_32:
        /*00c8*/ 	.byte	0x04, 0x17
        /*00ca*/ 	.short	(.L_34 - .L_33)
.L_33:
        /*00cc*/ 	.word	0x00000000
        /*00d0*/ 	.short	0x000d
        /*00d2*/ 	.short	0x0048
        /*00d4*/ 	.byte	0x00, 0xf0, 0x11, 0x00


	//----- nvinfo : EIATTR_KPARAM_INFO
	.align		4
.L_34:
        /*00d8*/ 	.byte	0x04, 0x17
        /*00da*/ 	.short	(.L_36 - .L_35)
.L_35:
        /*00dc*/ 	.word	0x00000000
        /*00e0*/ 	.short	0x000c
        /*00e2*/ 	.short	0x0044
        /*00e4*/ 	.byte	0x00, 0xf0, 0x11, 0x00


	//----- nvinfo : EIATTR_KPARAM_INFO
	.align		4
.L_36:
        /*00e8*/ 	.byte	0x04, 0x17
        /*00ea*/ 	.short	(.L_38 - .L_37)
.L_37:
        /*00ec*/ 	.word	0x00000000
        /*00f0*/ 	.short	0x000b
        /*00f2*/ 	.short	0x0040
        /*00f4*/ 	.byte	0x00, 0xf0, 0x11, 0x00


	//----- nvinfo : EIATTR_KPARAM_INFO
	.align		4
.L_38:
        /*00f8*/ 	.byte	0x04, 0x17
        /*00fa*/ 	.short	(.L_40 - .L_39)
.L_39:
        /*00fc*/ 	.word	0x00000000
        /*0100*/ 	.short	0x000a
        /*0102*/ 	.short	0x003c
        /*0104*/ 	.byte	0x00, 0xf0, 0x11, 0x00


	//----- nvinfo : EIATTR_KPARAM_INFO
	.align		4
.L_40:
        /*0108*/ 	.byte	0x04, 0x17
        /*010a*/ 	.short	(.L_42 - .L_41)
.L_41:
        /*010c*/ 	.word	0x00000000
        /*0110*/ 	.short	0x0009
        /*0112*/ 	.short	0x0038
        /*0114*/ 	.byte	0x00, 0xf0, 0x11, 0x00


	//----- nvinfo : EIATTR_KPARAM_INFO
	.align		4
.L_42:
        /*0118*/ 	.byte	0x04, 0x17
        /*011a*/ 	.short	(.L_44 - .L_43)
.L_43:
        /*011c*/ 	.word	0x00000000
        /*0120*/ 	.short	0x0008
        /*0122*/ 	.short	0x0034
        /*0124*/ 	.byte	0x00, 0xf0, 0x11, 0x00


	//----- nvinfo : EIATTR_KPARAM_INFO
	.align		4
.L_44:
        /*0128*/ 	.byte	0x04, 0x17
        /*012a*/ 	.short	(.L_46 - .L_45)
.L_45:
        /*012c*/ 	.word	0x00000000
        /*0130*/ 	.short	0x0007
        /*0132*/ 	.short	0x0030
        /*0134*/ 	.byte	0x00, 0xf0, 0x11, 0x00


	//----- nvinfo : EIATTR_KPARAM_INFO
	.align		4
.L_46:
        /*0138*/ 	.byte	0x04, 0x17
        /*013a*/ 	.short	(.L_48 - .L_47)
.L_47:
        /*013c*/ 	.word	0x00000000
        /*0140*/ 	.short	0x0006
        /*0142*/ 	.short	0x002c
        /*0144*/ 	.byte	0x00, 0xf0, 0x11, 0x00


	//----- nvinfo : EIATTR_KPARAM_INFO
	.align		4
.L_48:
        /*0148*/ 	.byte	0x04, 0x17
        /*014a*/ 	.short	(.L_50 - .L_49)
.L_49:
        /*014c*/ 	.word	0x00000000
        /*0150*/ 	.short	0x0005
        /*0152*/ 	.short	0x0028
        /*0154*/ 	.byte	0x00, 0xf0, 0x11, 0x00


	//----- nvinfo : EIATTR_KPARAM_INFO
	.align		4
.L_50:
        /*0158*/ 	.byte	0x04, 0x17
        /*015a*/ 	.short	(.L_52 - .L_51)
.L_51:
        /*015c*/ 	.word	0x00000000
        /*0160*/ 	.short	0x0004
        /*0162*/ 	.short	0x0020
        /*0164*/ 	.byte	0x00, 0xf4, 0x21, 0x00


	//----- nvinfo : EIATTR_KPARAM_INFO
	.align		4
.L_52:
        /*0168*/ 	.byte	0x04, 0x17
        /*016a*/ 	.short	(.L_54 - .L_53)
.L_53:
        /*016c*/ 	.word	0x00000000
        /*0170*/ 	.short	0x0003
        /*0172*/ 	.short	0x0018
        /*0174*/ 	.byte	0x00, 0xf4, 0x21, 0x00


	//----- nvinfo : EIATTR_KPARAM_INFO
	.align		4
.L_54:
        /*0178*/ 	.byte	0x04, 0x17
        /*017a*/ 	.short	(.L_56 - .L_55)
.L_55:
        /*017c*/ 	.word	0x00000000
        /*0180*/ 	.short	0x0002
        /*0182*/ 	.short	0x0010
        /*0184*/ 	.byte	0x00, 0xf4, 0x21, 0x00


	//----- nvinfo : EIATTR_KPARAM_INFO
	.align		4
.L_56:
        /*0188*/ 	.byte	0x04, 0x17
        /*018a*/ 	.short	(.L_58 - .L_57)
.L_57:
        /*018c*/ 	.word	0x00000000
        /*0190*/ 	.short	0x0001
        /*0192*/ 	.short	0x0008
        /*0194*/ 	.byte	0x00, 0xf4, 0x21, 0x00


	//----- nvinfo : EIATTR_KPARAM_INFO
	.align		4
.L_58:
        /*0198*/ 	.byte	0x04, 0x17
        /*019a*/ 	.short	(.L_60 - .L_59)
.L_59:
        /*019c*/ 	.word	0x00000000
        /*01a0*/ 	.short	0x0000
        /*01a2*/ 	.short	0x0000
        /*01a4*/ 	.byte	0x00, 0xf4, 0x21, 0x00


	//----- nvinfo : EIATTR_SPARSE_MMA_MASK
	.align		4
.L_60:
        /*01a8*/ 	.byte	0x03, 0x50
        /*01aa*/ 	.short	0x0000


	//----- nvinfo : EIATTR_MAXREG_COUNT
	.align		4
        /*01ac*/ 	.byte	0x03, 0x1b
        /*01ae*/ 	.short	0x00ff


	//----- nvinfo : EIATTR_NUM_BARRIERS
	.align		4
        /*01b0*/ 	.byte	0x02, 0x4c
        /*01b2*/ 	.byte	0x01
	.zero		1


	//----- nvinfo : EIATTR_COOP_GROUP_MASK_REGIDS
	.align		4
        /*01b4*/ 	.byte	0x04, 0x29
        /*01b6*/ 	.short	(.L_62 - .L_61)


	//   ....[0]....
.L_61:
        /*01b8*/ 	.word	0xffffffff


	//   ....[1]....
        /*01bc*/ 	.word	0xffffffff


	//   ....[2]....
        /*01c0*/ 	.word	0xffffffff


	//   ....[3]....
        /*01c4*/ 	.word	0xffffffff


	//   ....[4]....
        /*01c8*/ 	.word	0xffffffff


	//   ....[5]....
        /*01cc*/ 	.word	0xffffffff


	//   ....[6]....
        /*01d0*/ 	.word	0xffffffff


	//   ....[7]....
        /*01d4*/ 	.word	0xffffffff


	//----- nvinfo : EIATTR_COOP_GROUP_INSTR_OFFSETS
	.align		4
.L_62:
        /*01d8*/ 	.byte	0x04, 0x28
        /*01da*/ 	.short	(.L_64 - .L_63)


	//   ....[0]....
.L_63:
        /*01dc*/ 	.word	0x00001510


	//   ....[1]....
        /*01e0*/ 	.word	0x00001530


	//   ....[2]....
        /*01e4*/ 	.word	0x00001550


	//   ....[3]....
        /*01e8*/ 	.word	0x00001570


	//   ....[4]....
        /*01ec*/ 	.word	0x00001bf0


	//   ....[5]....
        /*01f0*/ 	.word	0x00001c00


	//   ....[6]....
        /*01f4*/ 	.word	0x00001c90


	//   ....[7]....
        /*01f8*/ 	.word	0x00001ca0


	//----- nvinfo : EIATTR_VRC_CTA_INIT_COUNT
	.align		4
.L_64:
        /*01fc*/ 	.byte	0x02, 0x4a
	.zero		1
	.zero		1


	//----- nvinfo : EIATTR_EXIT_INSTR_OFFSETS
	.align		4
        /*0200*/ 	.byte	0x04, 0x1c
        /*0202*/ 	.short	(.L_66 - .L_65)


	//   ....[0]....
.L_65:
        /*0204*/ 	.word	0x00002be0


	//   ....[1]....
        /*0208*/ 	.word	0x00002c10


	//----- nvinfo : EIATTR_REQNTID
	.align		4
.L_66:
        /*020c*/ 	.byte	0x04, 0x10
        /*020e*/ 	.short	(.L_68 - .L_67)
.L_67:
        /*0210*/ 	.word	0x00000080
        /*0214*/ 	.word	0x00000001
        /*0218*/ 	.word	0x00000001


	//----- nvinfo : EIATTR_CBANK_PARAM_SIZE
	.align		4
.L_68:
        /*021c*/ 	.byte	0x03, 0x19
        /*021e*/ 	.short	0x0088


	//----- nvinfo : EIATTR_PARAM_CBANK
	.align		4
        /*0220*/ 	.byte	0x04, 0x0a
        /*0222*/ 	.short	(.L_70 - .L_69)
	.align		4
.L_69:
        /*0224*/ 	.word	index@(.nv.constant0.attn_fwd)
        /*0228*/ 	.short	0x0380
        /*022a*/ 	.short	0x0088


	//----- nvinfo : EIATTR_SW_WAR
	.align		4
.L_70:
        /*022c*/ 	.byte	0x04, 0x36
        /*022e*/ 	.short	(.L_72 - .L_71)
.L_71:
        /*0230*/ 	.word	0x00000008
.L_72:


//--------------------- .nv.compat                --------------------------
	.section	.nv.compat,"",@"SHT_CUDA_COMPAT_INFO"
	.align	4
        /*0000*/ 	.byte	0x02, 0x02, 0x01, 0x00, 0x02, 0x05, 0x05, 0x00, 0x02, 0x03, 0x00, 0x00, 0x02, 0x06, 0x01, 0x00


//--------------------- .nv.callgraph             --------------------------
	.section	.nv.callgraph,"",@"SHT_CUDA_CALLGRAPH"
	.align	4
	.sectionentsize	8
	.align		4
        /*0000*/ 	.word	0x00000000
	.align		4
        /*0004*/ 	.word	0xffffffff
	.align		4
        /*0008*/ 	.word	0x00000000
	.align		4
        /*000c*/ 	.word	0xfffffffe
	.align		4
        /*0010*/ 	.word	0x00000000
	.align		4
        /*0014*/ 	.word	0xfffffffd
	.align		4
        /*0018*/ 	.word	0x00000000
	.align		4
        /*001c*/ 	.word	0xfffffffc


//--------------------- .nv.constant4             --------------------------
	.section	.nv.constant4,"a",@progbits
	.align	8
	.align		8
.nv.constant4:
        /*0000*/ 	.dword	_$_str


//--------------------- .text.attn_fwd            --------------------------
	.section	.text.attn_fwd,"ax",@progbits
	.align	128
        .global         attn_fwd
        .type           attn_fwd,@function
        .size           attn_fwd,(.L_x_3 - attn_fwd)
        .other          attn_fwd,@"STO_CUDA_ENTRY STV_DEFAULT"
attn_fwd:
.text.attn_fwd:
[----:B------:R-:W0:Y:S01]  /*0000*/  LDC R1, c[0x0][0x37c] ;  /* 0x0000df00ff017b82 */ /* 0x000e220000000800 */
[----:B------:R-:W1:Y:S07]  /*0010*/  S2R R5, SR_CTAID.X ;  /* 0x0000000000057919 */ /* 0x000e6e0000002500 */
[----:B------:R-:W2:Y:S01]  /*0020*/  S2UR UR7, SR_CTAID.Y ;  /* 0x00000000000779c3 */ /* 0x000ea20000002600 */
[----:B------:R-:W2:Y:S01]  /*0030*/  LDCU.64 UR4, c[0x0][0x3b0] ;  /* 0x00007600ff0477ac */ /* 0x000ea20008000a00 */
[----:B------:R-:W3:Y:S01]  /*0040*/  S2R R24, SR_TID.X ;  /* 0x0000000000187919 */ /* 0x000ee20000002100 */
[----:B------:R-:W4:Y:S05]  /*0050*/  LDCU.64 UR10, c[0x0][0x358] ;  /* 0x00006b00ff0a77ac */ /* 0x000f2a0008000a00 */
[----:B------:R-:W5:Y:S08]  /*0060*/  LDC R17, c[0x0][0x3b8] ;  /* 0x0000ee00ff117b82 */ /* 0x000f700000000800 */
[----:B------:R-:W0:Y:S01]  /*0070*/  LDC.64 R22, c[0x0][0x380] ;  /* 0x0000e000ff167b82 */ /* 0x000e220000000a00 */
[----:B--2---:R-:W-:-:S04]  /*0080*/  UIMAD UR4, UR7, UR4, URZ ;  /* 0x00000004070472a4 */ /* 0x004fc8000f8e02ff */
[----:B------:R-:W-:Y:S01]  /*0090*/  USHF.L.U32 UR6, UR4, 0x1, URZ ;  /* 0x0000000104067899 */ /* 0x000fe200080006ff */
[----:B-1----:R-:W-:Y:S01]  /*00a0*/  IMAD.SHL.U32 R5, R5, 0x20, RZ ;  /* 0x0000002005057824 */ /* 0x002fe200078e00ff */
[----:B---3--:R-:W-:-:S04]  /*00b0*/  SHF.R.U32.HI R12, RZ, 0x5, R24 ;  /* 0x00000005ff0c7819 */ /* 0x008fc80000011618 */
[----:B------:R-:W-:Y:S02]  /*00c0*/  LOP3.LUT R0, R5, 0x1f, R24, 0xf8, !PT ;  /* 0x0000001f05007812 */ /* 0x000fe400078ef818 */
[----:B------:R-:W-:-:S03]  /*00d0*/  SGXT.U32 R12, R12, 0x2 ;  /* 0x000000020c0c781a */ /* 0x000fc60000000000 */
[----:B------:R-:W-:Y:S01]  /*00e0*/  IMAD R2, R0, UR5, RZ ;  /* 0x0000000500027c24 */ /* 0x000fe2000f8e02ff */
[----:B------:R-:W-:Y:S01]  /*00f0*/  UIMAD.WIDE UR4, UR4, 0x2, URZ ;  /* 0x00000002040478a5 */ /* 0x000fe2000f8e02ff */
[----:B-----5:R-:W-:Y:S02]  /*0100*/  IMAD R4, R12, R17, RZ ;  /* 0x000000110c047224 */ /* 0x020fe400078e02ff */
[C---:B------:R-:W-:Y:S02]  /*0110*/  IMAD.SHL.U32 R3, R2.reuse, 0x2, RZ ;  /* 0x0000000202037824 */ /* 0x040fe400078e00ff */
[----:B------:R-:W-:-:S03]  /*0120*/  IMAD.HI R2, R2, 0x2, RZ ;  /* 0x0000000202027827 */ /* 0x000fc600078e02ff */
[----:B0-----:R-:W-:Y:S01]  /*0130*/  IADD3 R22, P0, P1, R3, UR6, R22 ;  /* 0x0000000603167c10 */ /* 0x001fe2000f91e016 */
[----:B------:R-:W-:-:S03]  /*0140*/  IMAD R7, R17, 0x4, R4 ;  /* 0x0000000411077824 */ /* 0x000fc600078e0204 */
[----:B------:R-:W-:Y:S02]  /*0150*/  IADD3.X R26, PT, PT, R2, UR5, R23, P0, P1 ;  /* 0x00000005021a7c10 */ /* 0x000fe400087e2417 */
[----:B------:R-:W-:Y:S02]  /*0160*/  LEA R9, R17, R7, 0x2 ;  /* 0x0000000711097211 */ /* 0x000fe400078e10ff */
[CC--:B------:R-:W-:Y:S02]  /*0170*/  LEA R2, P0, R4.reuse, R22.reuse, 0x1 ;  /* 0x0000001604027211 */ /* 0x0c0fe400078008ff */
[----:B------:R-:W-:Y:S02]  /*0180*/  LEA R8, P1, R9, R22, 0x1 ;  /* 0x0000001609087211 */ /* 0x000fe400078208ff */
[----:B------:R-:W-:Y:S01]  /*0190*/  LEA.HI.X.SX32 R3, R4, R26, 0x1, P0 ;  /* 0x0000001a04037211 */ /* 0x000fe200000f0eff */
[----:B------:R-:W-:Y:S01]  /*01a0*/  IMAD R4, R17, 0x4, R9 ;  /* 0x0000000411047824 */ /* 0x000fe200078e0209 */
[----:B------:R-:W-:-:S02]  /*01b0*/  LEA R6, P0, R7, R22, 0x1 ;  /* 0x0000001607067211 */ /* 0x000fc400078008ff */
[----:B------:R-:W-:Y:S01]  /*01c0*/  LEA.HI R10, R24, 0x1c, RZ, 0x1b ;  /* 0x0000001c180a7811 */ /* 0x000fe200078fd8ff */
[----:B------:R-:W-:Y:S01]  /*01d0*/  IMAD R11, R17, 0x4, R4 ;  /* 0x00000004110b7824 */ /* 0x000fe200078e0204 */
[----:B------:R-:W-:Y:S01]  /*01e0*/  LEA.HI.X.SX32 R7, R7, R26, 0x1, P0 ;  /* 0x0000001a07077211 */ /* 0x000fe200000f0eff */
[----:B----4-:R-:W2:Y:S01]  /*01f0*/  LDG.E.U16 R23, desc[UR10][R2.64] ;  /* 0x0000000a02177981 */ /* 0x010ea2000c1e1500 */
[----:B------:R-:W-:Y:S01]  /*0200*/  LEA R14, P0, R4, R22, 0x1 ;  /* 0x00000016040e7211 */ /* 0x000fe200078008ff */
[----:B------:R-:W-:Y:S01]  /*0210*/  IMAD R13, R17, 0x4, R11 ;  /* 0x00000004110d7824 */ /* 0x000fe200078e020b */
[-C--:B------:R-:W-:Y:S01]  /*0220*/  LEA.HI.X.SX32 R9, R9, R26.reuse, 0x1, P1 ;  /* 0x0000001a09097211 */ /* 0x080fe200008f0eff */
[----:B------:R-:W-:Y:S01]  /*0230*/  IMAD R21, R10, R17, RZ ;  /* 0x000000110a157224 */ /* 0x000fe200078e02ff */
[----:B------:R-:W-:Y:S01]  /*0240*/  LEA.HI.X.SX32 R15, R4, R26, 0x1, P0 ;  /* 0x0000001a040f7211 */ /* 0x000fe200000f0eff */
[----:B------:R-:W3:Y:S01]  /*0250*/  LDG.E.U16 R6, desc[UR10][R6.64] ;  /* 0x0000000a06067981 */ /* 0x000ee2000c1e1500 */
[----:B------:R-:W-:-:S02]  /*0260*/  LEA R4, R17, R13, 0x2 ;  /* 0x0000000d11047211 */ /* 0x000fc400078e10ff */
[CC--:B------:R-:W-:Y:S01]  /*0270*/  LEA R16, P0, R11.reuse, R22.reuse, 0x1 ;  /* 0x000000160b107211 */ /* 0x0c0fe200078008ff */
[----:B------:R0:W4:Y:S01]  /*0280*/  LDG.E.U16 R25, desc[UR10][R8.64] ;  /* 0x0000000a08197981 */ /* 0x000122000c1e1500 */
[C---:B------:R-:W-:Y:S02]  /*0290*/  LEA R18, P1, R4.reuse, R22, 0x1 ;  /* 0x0000001604127211 */ /* 0x040fe400078208ff */
[----:B------:R-:W-:Y:S02]  /*02a0*/  LEA.HI.X.SX32 R17, R11, R26, 0x1, P0 ;  /* 0x0000001a0b117211 */ /* 0x000fe400000f0eff */
[----:B------:R-:W-:Y:S02]  /*02b0*/  LEA R20, P2, R21, R22, 0x1 ;  /* 0x0000001615147211 */ /* 0x000fe400078408ff */
[----:B------:R-:W-:Y:S02]  /*02c0*/  LEA.HI.X.SX32 R19, R4, R26, 0x1, P1 ;  /* 0x0000001a04137211 */ /* 0x000fe400008f0eff */
[----:B0-----:R-:W-:Y:S01]  /*02d0*/  LEA R8, P0, R13, R22, 0x1 ;  /* 0x000000160d087211 */ /* 0x001fe200078008ff */
[----:B------:R-:W5:Y:S01]  /*02e0*/  LDG.E.U16 R17, desc[UR10][R16.64] ;  /* 0x0000000a10117981 */ /* 0x000f62000c1e1500 */
[----:B------:R-:W-:-:S02]  /*02f0*/  LEA.HI.X.SX32 R21, R21, R26, 0x1, P2 ;  /* 0x0000001a15157211 */ /* 0x000fc400010f0eff */
[----:B------:R-:W-:Y:S01]  /*0300*/  LEA.HI.X.SX32 R9, R13, R26, 0x1, P0 ;  /* 0x0000001a0d097211 */ /* 0x000fe200000f0eff */
[----:B------:R-:W3:Y:S04]  /*0310*/  LDG.E.U16 R19, desc[UR10][R18.64] ;  /* 0x0000000a12137981 */ /* 0x000ee8000c1e1500 */
[----:B------:R0:W3:Y:S04]  /*0320*/  LDG.E.U16 R22, desc[UR10][R14.64] ;  /* 0x0000000a0e167981 */ /* 0x0000e8000c1e1500 */
[----:B------:R-:W3:Y:S04]  /*0330*/  LDG.E.U16 R8, desc[UR10][R8.64] ;  /* 0x0000000a08087981 */ /* 0x000ee8000c1e1500 */
[----:B------:R-:W3:Y:S01]  /*0340*/  LDG.E.U16 R20, desc[UR10][R20.64] ;  /* 0x0000000a14147981 */ /* 0x000ee2000c1e1500 */
[----:B------:R-:W1:Y:S01]  /*0350*/  S2UR UR6, SR_CgaCtaId ;  /* 0x00000000000679c3 */ /* 0x000e620000008800 */
[----:B------:R-:W-:Y:S01]  /*0360*/  SHF.R.S32.HI R2, RZ, 0x6, R24 ;  /* 0x00000006ff027819 */ /* 0x000fe20000011418 */
[----:B------:R-:W-:-:S03]  /*0370*/  VIADD R4, R5, 0x20 ;  /* 0x0000002005047836 */ /* 0x000fc60000000000 */
[----:B------:R-:W-:Y:S01]  /*0380*/  SGXT R2, R2, 0x1 ;  /* 0x000000010202781a */ /* 0x000fe20000000200 */
[----:B------:R-:W-:Y:S01]  /*0390*/  IMAD.SHL.U32 R11, R24, 0x2, RZ ;  /* 0x00000002180b7824 */ /* 0x000fe200078e00ff */
[----:B------:R-:W-:Y:S01]  /*03a0*/  UMOV UR4, 0x400 ;  /* 0x0000040000047882 */ /* 0x000fe20000000000 */
[----:B------:R-:W-:Y:S02]  /*03b0*/  ISETP.GE.AND P0, PT, R4, 0x1, PT ;  /* 0x000000010400780c */ /* 0x000fe40003f06270 */
[----:B------:R-:W-:-:S04]  /*03c0*/  LOP3.LUT R2, R2, 0x90, RZ, 0xc0, !PT ;  /* 0x0000009002027812 */ /* 0x000fc800078ec0ff */
[----:B------:R-:W-:-:S04]  /*03d0*/  LOP3.LUT R2, R2, 0x7e, R11, 0x78, !PT ;  /* 0x0000007e02027812 */ /* 0x000fc800078e780b */
[----:B------:R-:W-:Y:S01]  /*03e0*/  LOP3.LUT R3, R2, 0x20, RZ, 0x3c, !PT ;  /* 0x0000002002037812 */ /* 0x000fe200078e3cff */
[----:B-1----:R-:W-:Y:S01]  /*03f0*/  ULEA UR6, UR6, UR4, 0x18 ;  /* 0x0000000406067291 */ /* 0x002fe2000f8ec0ff */
[----:B------:R-:W-:Y:S01]  /*0400*/  IMAD.MOV.U32 R57, RZ, RZ, -0x800000 ;  /* 0xff800000ff397424 */ /* 0x000fe200078e00ff */
[----:B0-----:R-:W-:Y:S01]  /*0410*/  MOV R14, 0x3f800000 ;  /* 0x3f800000000e7802 */ /* 0x001fe20000000f00 */
[----:B------:R-:W-:Y:S01]  /*0420*/  IMAD.MOV.U32 R15, RZ, RZ, 0x3f800000 ;  /* 0x3f800000ff0f7424 */ /* 0x000fe200078e00ff */
[----:B------:R-:W-:Y:S01]  /*0430*/  CS2R R48, SRZ ;  /* 0x0000000000307805 */ /* 0x000fe2000001ff00 */
[----:B------:R-:W-:Y:S01]  /*0440*/  IMAD.MOV.U32 R56, RZ, RZ, -0x800000 ;  /* 0xff800000ff387424 */ /* 0x000fe200078e00ff */
[----:B------:R-:W-:Y:S02]  /*0450*/  CS2R R50, SRZ ;  /* 0x0000000000327805 */ /* 0x000fe4000001ff00 */
[----:B------:R-:W-:Y:S02]  /*0460*/  CS2R R44, SRZ ;  /* 0x00000000002c7805 */ /* 0x000fe4000001ff00 */
[----:B------:R-:W-:-:S02]  /*0470*/  CS2R R46, SRZ ;  /* 0x00000000002e7805 */ /* 0x000fc4000001ff00 */
[----:B------:R-:W-:Y:S02]  /*0480*/  CS2R R40, SRZ ;  /* 0x0000000000287805 */ /* 0x000fe4000001ff00 */
[----:B------:R-:W-:Y:S02]  /*0490*/  CS2R R42, SRZ ;  /* 0x00000000002a7805 */ /* 0x000fe4000001ff00 */
[----:B------:R-:W-:Y:S02]  /*04a0*/  CS2R R32, SRZ ;  /* 0x0000000000207805 */ /* 0x000fe4000001ff00 */
[----:B------:R-:W-:Y:S01]  /*04b0*/  CS2R R34, SRZ ;  /* 0x0000000000227805 */ /* 0x000fe2000001ff00 */
[C---:B------:R-:W-:Y:S01]  /*04c0*/  IMAD.SHL.U32 R13, R24.reuse, 0x8, RZ ;  /* 0x00000008180d7824 */ /* 0x040fe200078e00ff */
[----:B--2---:R-:W-:Y:S04]  /*04d0*/  STS.U16 [R2+UR6], R23 ;  /* 0x0000001702007988 */ /* 0x004fe80008000406 */
[----:B----4-:R-:W-:Y:S04]  /*04e0*/  STS.U16 [R2+UR6+0x200], R25 ;  /* 0x0002001902007988 */ /* 0x010fe80008000406 */
[----:B-----5:R-:W-:Y:S04]  /*04f0*/  STS.U16 [R2+UR6+0x400], R17 ;  /* 0x0004001102007988 */ /* 0x020fe80008000406 */
[----:B---3--:R-:W-:Y:S04]  /*0500*/  STS.U16 [R2+UR6+0x600], R19 ;  /* 0x0006001302007988 */ /* 0x008fe80008000406 */
[----:B------:R-:W-:Y:S04]  /*0510*/  STS.U16 [R3+UR6+0x100], R6 ;  /* 0x0001000603007988 */ /* 0x000fe80008000406 */
[----:B------:R-:W-:Y:S04]  /*0520*/  STS.U16 [R3+UR6+0x300], R22 ;  /* 0x0003001603007988 */ /* 0x000fe80008000406 */
[----:B------:R0:W-:Y:S04]  /*0530*/  STS.U16 [R3+UR6+0x500], R8 ;  /* 0x0005000803007988 */ /* 0x0001e80008000406 */
[----:B------:R1:W-:Y:S01]  /*0540*/  STS.U16 [R3+UR6+0x700], R20 ;  /* 0x0007001403007988 */ /* 0x0003e20008000406 */
[----:B0-----:R-:W-:Y:S01]  /*0550*/  SHF.L.U32 R8, R24, 0x6, RZ ;  /* 0x0000000618087819 */ /* 0x001fe200000006ff */
[----:B------:R-:W-:Y:S06]  /*0560*/  @!P0 BRA `(.L_x_0) ;  /* 0x0000001800148947 */ /* 0x000fec0003800000 */
[----:B------:R-:W0:Y:S01]  /*0570*/  LDC.64 R6, c[0x0][0x3c0] ;  /* 0x0000f000ff067b82 */ /* 0x000e220000000a00 */
[----:B------:R-:W-:Y:S01]  /*0580*/  LOP3.LUT R14, R8, 0x1c0, RZ, 0xc0, !PT ;  /* 0x000001c0080e7812 */ /* 0x000fe200078ec0ff */
[----:B------:R-:W2:Y:S01]  /*0590*/  LDCU UR4, c[0x0][0x3c8] ;  /* 0x00007900ff0477ac */ /* 0x000ea20008000800 */
[----:B------:R-:W-:Y:S01]  /*05a0*/  LOP3.LUT R15, R11, 0x10, RZ, 0xc0, !PT ;  /* 0x000000100b0f7812 */ /* 0x000fe200078ec0ff */
[----:B------:R-:W-:Y:S01]  /*05b0*/  IMAD.MOV.U32 R60, RZ, RZ, -0x800000 ;  /* 0xff800000ff3c7424 */ /* 0x000fe200078e00ff */
[----:B------:R-:W-:Y:S01]  /*05c0*/  LOP3.LUT R22, R14, 0x30, R13, 0xf8, !PT ;  /* 0x000000300e167812 */ /* 0x000fe200078ef80d */
[----:B------:R-:W3:Y:S01]  /*05d0*/  LDCU.64 UR8, c[0x0][0x388] ;  /* 0x00007100ff0877ac */ /* 0x000ee20008000a00 */
[C---:B------:R-:W-:Y:S01]  /*05e0*/  LOP3.LUT R13, R24.reuse, 0x20, RZ, 0xc0, !PT ;  /* 0x00000020180d7812 */ /* 0x040fe200078ec0ff */
[----:B------:R-:W4:Y:S01]  /*05f0*/  LDC.64 R8, c[0x0][0x3d0] ;  /* 0x0000f400ff087b82 */ /* 0x000f220000000a00 */
[--C-:B------:R-:W-:Y:S01]  /*0600*/  LOP3.LUT R19, R15, 0x20, R24.reuse, 0xf8, !PT ;  /* 0x000000200f137812 */ /* 0x100fe200078ef818 */
[C---:B------:R-:W-:Y:S01]  /*0610*/  IMAD.SHL.U32 R15, R24.reuse, 0x20, RZ ;  /* 0x00000020180f7824 */ /* 0x040fe200078e00ff */
[----:B------:R-:W-:Y:S01]  /*0620*/  SHF.R.U32.HI R17, RZ, 0x2, R24 ;  /* 0x00000002ff117819 */ /* 0x000fe20000011618 */
[----:B------:R-:W5:Y:S01]  /*0630*/  LDCU.64 UR12, c[0x0][0x390] ;  /* 0x00007200ff0c77ac */ /* 0x000f620008000a00 */
[----:B------:R-:W-:Y:S01]  /*0640*/  LOP3.LUT R14, R24, 0x1f, RZ, 0xc0, !PT ;  /* 0x0000001f180e7812 */ /* 0x000fe200078ec0ff */
[----:B------:R-:W-:Y:S01]  /*0650*/  IMAD.MOV.U32 R61, RZ, RZ, -0x800000 ;  /* 0xff800000ff3d7424 */ /* 0x000fe200078e00ff */
[----:B-1----:R-:W-:Y:S01]  /*0660*/  SHF.R.U32.HI R20, RZ, 0x1, R13 ;  /* 0x00000001ff147819 */ /* 0x002fe2000001160d */
[----:B------:R-:W1:Y:S01]  /*0670*/  LDC R25, c[0x0][0x3d8] ;  /* 0x0000f600ff197b82 */ /* 0x000e620000000800 */
[----:B------:R-:W-:-:S02]  /*0680*/  LOP3.LUT R24, R22, R19, RZ, 0x3c, !PT ;  /* 0x0000001316187212 */ /* 0x000fc400078e3cff */
[----:B------:R-:W-:Y:S02]  /*0690*/  CS2R R48, SRZ ;  /* 0x0000000000307805 */ /* 0x000fe4000001ff00 */
[----:B------:R-:W-:Y:S01]  /*06a0*/  CS2R R50, SRZ ;  /* 0x0000000000327805 */ /* 0x000fe2000001ff00 */
[----:B--2---:R-:W-:Y:S01]  /*06b0*/  IMAD R16, R14, UR4, RZ ;  /* 0x000000040e107c24 */ /* 0x004fe2000f8e02ff */
[----:B------:R-:W-:Y:S02]  /*06c0*/  CS2R R44, SRZ ;  /* 0x00000000002c7805 */ /* 0x000fe4000001ff00 */
[----:B------:R-:W-:Y:S02]  /*06d0*/  CS2R R46, SRZ ;  /* 0x00000000002e7805 */ /* 0x000fe4000001ff00 */
[----:B------:R-:W-:Y:S01]  /*06e0*/  CS2R R40, SRZ ;  /* 0x0000000000287805 */ /* 0x000fe2000001ff00 */
[----:B0-----:R-:W-:Y:S01]  /*06f0*/  IMAD R13, R6, UR7, RZ ;  /* 0x00000007060d7c24 */ /* 0x001fe2000f8e02ff */
[----:B------:R-:W-:-:S02]  /*0700*/  SGXT.U32 R6, R17, 0x3 ;  /* 0x000000031106781a */ /* 0x000fc40000000000 */
[----:B------:R-:W-:Y:S02]  /*0710*/  CS2R R42, SRZ ;  /* 0x00000000002a7805 */ /* 0x000fe4000001ff00 */
[----:B------:R-:W-:Y:S01]  /*0720*/  LOP3.LUT R17, R15, 0x200, RZ, 0xc0, !PT ;  /* 0x000002000f117812 */ /* 0x000fe200078ec0ff */
[----:B------:R-:W-:Y:S01]  /*0730*/  IMAD.SHL.U32 R15, R13, 0x2, RZ ;  /* 0x000000020d0f7824 */ /* 0x000fe200078e00ff */
[----:B------:R-:W-:Y:S01]  /*0740*/  LOP3.LUT R5, R5, R20, R6, 0xfe, !PT ;  /* 0x0000001405057212 */ /* 0x000fe200078efe06 */
[----:B------:R-:W-:Y:S01]  /*0750*/  IMAD.HI R13, R13, 0x2, RZ ;  /* 0x000000020d0d7827 */ /* 0x000fe200078e02ff */
[----:B------:R-:W-:Y:S02]  /*0760*/  IADD3 R6, PT, PT, R24, UR6, R17 ;  /* 0x0000000618067c10 */ /* 0x000fe4000fffe011 */
[----:B------:R-:W-:Y:S02]  /*0770*/  CS2R R32, SRZ ;  /* 0x0000000000207805 */ /* 0x000fe4000001ff00 */
[----:B------:R-:W-:Y:S01]  /*0780*/  SHF.L.U32 R18, R16, 0x1, RZ ;  /* 0x0000000110127819 */ /* 0x000fe200000006ff */
[----:B----4-:R-:W-:Y:S01]  /*0790*/  IMAD R17, R14, R9, RZ ;  /* 0x000000090e117224 */ /* 0x010fe200078e02ff */
[----:B------:R-:W-:Y:S01]  /*07a0*/  CS2R R34, SRZ ;  /* 0x0000000000227805 */ /* 0x000fe2000001ff00 */
[----:B------:R-:W-:Y:S01]  /*07b0*/  IMAD R14, R12, R7, RZ ;  /* 0x000000070c0e7224 */ /* 0x000fe200078e02ff */
[----:B---3--:R-:W-:Y:S01]  /*07c0*/  IADD3 R87, P0, P1, R18, UR8, R15 ;  /* 0x0000000812577c10 */ /* 0x008fe2000f91e00f */
[----:B------:R-:W-:Y:S01]  /*07d0*/  IMAD R8, R8, UR7, RZ ;  /* 0x0000000708087c24 */ /* 0x000fe2000f8e02ff */
[----:B------:R-:W-:Y:S01]  /*07e0*/  SHF.L.U32 R18, R17, 0x1, RZ ;  /* 0x0000000111127819 */ /* 0x000fe200000006ff */
[----:B------:R-:W-:Y:S01]  /*07f0*/  IMAD.HI R16, R16, 0x2, RZ ;  /* 0x0000000210107827 */ /* 0x000fe200078e02ff */
[----:B------:R-:W-:Y:S01]  /*0800*/  LEA R98, P2, R14, R87, 0x1 ;  /* 0x000000570e627211 */ /* 0x000fe200078408ff */
[----:B------:R-:W0:Y:S02]  /*0810*/  LDCU UR8, c[0x0][0x3a8] ;  /* 0x00007500ff0877ac */ /* 0x000e240008000800 */
[----:B-1----:R-:W-:Y:S01]  /*0820*/  IMAD R19, R12, R25, RZ ;  /* 0x000000190c137224 */ /* 0x002fe200078e02ff */
[----:B------:R-:W-:Y:S01]  /*0830*/  IADD3.X R23, PT, PT, R16, UR9, R13, P0, P1 ;  /* 0x0000000910177c10 */ /* 0x000fe200087e240d */
[----:B------:R-:W-:Y:S01]  /*0840*/  IMAD R12, R7, 0x4, R14 ;  /* 0x00000004070c7824 */ /* 0x000fe200078e020e */
[----:B------:R-:W-:Y:S01]  /*0850*/  UMOV UR4, URZ ;  /* 0x000000ff00047c82 */ /* 0x000fe20008000000 */
[----:B------:R-:W-:Y:S01]  /*0860*/  IMAD.SHL.U32 R15, R8, 0x2, RZ ;  /* 0x00000002080f7824 */ /* 0x000fe200078e00ff */
[----:B------:R-:W-:Y:S01]  /*0870*/  LEA R21, R25, R19, 0x2 ;  /* 0x0000001319157211 */ /* 0x000fe200078e10ff */
[C---:B------:R-:W-:Y:S01]  /*0880*/  IMAD R16, R7.reuse, 0x4, R12 ;  /* 0x0000000407107824 */ /* 0x040fe200078e020c */
[----:B------:R-:W-:Y:S01]  /*0890*/  LEA R96, P3, R12, R87, 0x1 ;  /* 0x000000570c607211 */ /* 0x000fe200078608ff */
[----:B------:R-:W-:Y:S01]  /*08a0*/  IMAD R13, R10, R7, RZ ;  /* 0x000000070a0d7224 */ /* 0x000fe200078e02ff */
[----:B-----5:R-:W-:Y:S01]  /*08b0*/  IADD3 R70, P0, P1, R18, UR12, R15 ;  /* 0x0000000c12467c10 */ /* 0x020fe2000f91e00f */
[----:B------:R-:W-:Y:S01]  /*08c0*/  IMAD.HI R15, R8, 0x2, RZ ;  /* 0x00000002080f7827 */ /* 0x000fe200078e02ff */
[-C--:B------:R-:W-:Y:S01]  /*08d0*/  LEA.HI.X.SX32 R99, R14, R23.reuse, 0x1, P2 ;  /* 0x000000170e637211 */ /* 0x080fe200010f0eff */
[----:B------:R-:W-:Y:S01]  /*08e0*/  UMOV UR5, URZ ;  /* 0x000000ff00057c82 */ /* 0x000fe20008000000 */
[----:B------:R-:W-:Y:S01]  /*08f0*/  LEA.HI.X.SX32 R97, R12, R23, 0x1, P3 ;  /* 0x000000170c617211 */ /* 0x000fe200018f0eff */
[----:B------:R-:W-:Y:S01]  /*0900*/  IMAD R8, R7, 0x4, R16 ;  /* 0x0000000407087824 */ /* 0x000fe200078e0210 */
[-C--:B------:R-:W-:Y:S01]  /*0910*/  LEA R84, P5, R13, R87.reuse, 0x1 ;  /* 0x000000570d547211 */ /* 0x080fe200078a08ff */
[----:B------:R-:W-:Y:S01]  /*0920*/  IMAD.HI R20, R17, 0x2, RZ ;  /* 0x0000000211147827 */ /* 0x000fe200078e02ff */
[----:B------:R-:W-:-:S02]  /*0930*/  LEA R94, P4, R16, R87, 0x1 ;  /* 0x00000057105e7211 */ /* 0x000fc400078808ff */
[----:B------:R-:W-:Y:S01]  /*0940*/  LEA R18, R7, R8, 0x2 ;  /* 0x0000000807127211 */ /* 0x000fe200078e10ff */
[----:B------:R-:W-:Y:S01]  /*0950*/  IMAD R17, R25, 0x4, R21 ;  /* 0x0000000419117824 */ /* 0x000fe200078e0215 */
[C---:B------:R-:W-:Y:S02]  /*0960*/  LEA R92, P2, R8.reuse, R87, 0x1 ;  /* 0x00000057085c7211 */ /* 0x040fe400078408ff */
[-C--:B------:R-:W-:Y:S01]  /*0970*/  LEA.HI.X.SX32 R85, R13, R23.reuse, 0x1, P5 ;  /* 0x000000170d557211 */ /* 0x080fe200028f0eff */
[----:B------:R-:W-:Y:S01]  /*0980*/  IMAD R14, R7, 0x4, R18 ;  /* 0x00000004070e7824 */ /* 0x000fe200078e0212 */
[----:B------:R-:W-:Y:S01]  /*0990*/  LEA.HI.X.SX32 R93, R8, R23, 0x1, P2 ;  /* 0x00000017085d7211 */ /* 0x000fe200010f0eff */
[----:B------:R-:W-:Y:S01]  /*09a0*/  IMAD R13, R10, R25, RZ ;  /* 0x000000190a0d7224 */ /* 0x000fe200078e02ff */
[----:B------:R-:W-:Y:S01]  /*09b0*/  LEA R8, R25, R17, 0x2 ;  /* 0x0000001119087211 */ /* 0x000fe200078e10ff */
[----:B------:R-:W-:Y:S01]  /*09c0*/  IMAD R12, R7, 0x4, R14 ;  /* 0x00000004070c7824 */ /* 0x000fe200078e020e */
[----:B------:R-:W-:-:S02]  /*09d0*/  LEA R90, P3, R18, R87, 0x1 ;  /* 0x00000057125a7211 */ /* 0x000fc400078608ff */
[----:B------:R-:W-:Y:S01]  /*09e0*/  LEA.HI.X.SX32 R95, R16, R23, 0x1, P4 ;  /* 0x00000017105f7211 */ /* 0x000fe200020f0eff */
[C---:B------:R-:W-:Y:S01]  /*09f0*/  IMAD R10, R25.reuse, 0x4, R8 ;  /* 0x00000004190a7824 */ /* 0x040fe200078e0208 */
[-C--:B------:R-:W-:Y:S02]  /*0a00*/  LEA R86, P5, R12, R87.reuse, 0x1 ;  /* 0x000000570c567211 */ /* 0x080fe400078a08ff */
[----:B------:R-:W-:Y:S02]  /*0a10*/  LEA R88, P4, R14, R87, 0x1 ;  /* 0x000000570e587211 */ /* 0x000fe400078808ff */
[-C--:B------:R-:W-:Y:S02]  /*0a20*/  LEA.HI.X.SX32 R91, R18, R23.reuse, 0x1, P3 ;  /* 0x00000017125b7211 */ /* 0x080fe400018f0eff */
[----:B------:R-:W-:Y:S01]  /*0a30*/  LEA.HI.X.SX32 R87, R12, R23, 0x1, P5 ;  /* 0x000000170c577211 */ /* 0x000fe200028f0eff */
[----:B------:R-:W-:Y:S01]  /*0a40*/  IMAD R12, R25, 0x4, R10 ;  /* 0x00000004190c7824 */ /* 0x000fe200078e020a */
[----:B------:R-:W-:Y:S01]  /*0a50*/  IADD3.X R20, PT, PT, R20, UR13, R15, P0, P1 ;  /* 0x0000000d14147c10 */ /* 0x000fe200087e240f */
[----:B------:R-:W-:Y:S01]  /*0a60*/  IMAD.MOV.U32 R15, RZ, RZ, 0x3f800000 ;  /* 0x3f800000ff0f7424 */ /* 0x000fe200078e00ff */
[----:B------:R-:W-:-:S02]  /*0a70*/  LEA R68, P3, R13, R70, 0x1 ;  /* 0x000000460d447211 */ /* 0x000fc400078608ff */
[-C--:B------:R-:W-:Y:S02]  /*0a80*/  LEA R82, P0, R19, R70.reuse, 0x1 ;  /* 0x0000004613527211 */ /* 0x080fe400078008ff */
[-C--:B------:R-:W-:Y:S02]  /*0a90*/  LEA R80, P1, R21, R70.reuse, 0x1 ;  /* 0x0000004615507211 */ /* 0x080fe400078208ff */
[----:B------:R-:W-:Y:S02]  /*0aa0*/  LEA R78, P2, R17, R70, 0x1 ;  /* 0x00000046114e7211 */ /* 0x000fe400078408ff */
[----:B------:R-:W-:Y:S02]  /*0ab0*/  LEA.HI.X.SX32 R69, R13, R20, 0x1, P3 ;  /* 0x000000140d457211 */ /* 0x000fe400018f0eff */
[----:B------:R-:W-:Y:S02]  /*0ac0*/  LEA R13, R25, R12, 0x2 ;  /* 0x0000000c190d7211 */ /* 0x000fe400078e10ff */
[----:B------:R-:W-:-:S02]  /*0ad0*/  LEA.HI.X.SX32 R83, R19, R20, 0x1, P0 ;  /* 0x0000001413537211 */ /* 0x000fc400000f0eff */
[-C--:B------:R-:W-:Y:S02]  /*0ae0*/  LEA.HI.X.SX32 R81, R21, R20.reuse, 0x1, P1 ;  /* 0x0000001415517211 */ /* 0x080fe400008f0eff */
[----:B------:R-:W-:Y:S02]  /*0af0*/  LEA.HI.X.SX32 R79, R17, R20, 0x1, P2 ;  /* 0x00000014114f7211 */ /* 0x000fe400010f0eff */
[-C--:B------:R-:W-:Y:S02]  /*0b00*/  LEA R76, P0, R8, R70.reuse, 0x1 ;  /* 0x00000046084c7211 */ /* 0x080fe400078008ff */
[-C--:B------:R-:W-:Y:S02]  /*0b10*/  LEA R74, P1, R10, R70.reuse, 0x1 ;  /* 0x000000460a4a7211 */ /* 0x080fe400078208ff */
[-C--:B------:R-:W-:Y:S02]  /*0b20*/  LEA R72, P2, R12, R70.reuse, 0x1 ;  /* 0x000000460c487211 */ /* 0x080fe400078408ff */
[----:B------:R-:W-:-:S02]  /*0b30*/  LEA R70, P3, R13, R70, 0x1 ;  /* 0x000000460d467211 */ /* 0x000fc400078608ff */
[-C--:B------:R-:W-:Y:S02]  /*0b40*/  LEA.HI.X.SX32 R75, R10, R20.reuse, 0x1, P1 ;  /* 0x000000140a4b7211 */ /* 0x080fe400008f0eff */
[----:B------:R-:W-:Y:S02]  /*0b50*/  LEA.HI.X.SX32 R89, R14, R23, 0x1, P4 ;  /* 0x000000170e597211 */ /* 0x000fe400020f0eff */
[-C--:B------:R-:W-:Y:S01]  /*0b60*/  LEA.HI.X.SX32 R77, R8, R20.reuse, 0x1, P0 ;  /* 0x00000014084d7211 */ /* 0x080fe200000f0eff */
[----:B------:R-:W-:Y:S01]  /*0b70*/  IMAD.MOV.U32 R8, RZ, RZ, RZ ;  /* 0x000000ffff087224 */ /* 0x000fe200078e00ff */
[-C--:B------:R-:W-:Y:S02]  /*0b80*/  LEA.HI.X.SX32 R73, R12, R20.reuse, 0x1, P2 ;  /* 0x000000140c497211 */ /* 0x080fe400010f0eff */
[----:B------:R-:W-:Y:S02]  /*0b90*/  LEA.HI.X.SX32 R71, R13, R20, 0x1, P3 ;  /* 0x000000140d477211 */ /* 0x000fe400018f0eff */
[----:B------:R-:W-:-:S02]  /*0ba0*/  LOP3.LUT R10, R22, 0x30, R11, 0x78, !PT ;  /* 0x00000030160a7812 */ /* 0x000fc400078e780b */
[----:B------:R-:W-:Y:S02]  /*0bb0*/  LOP3.LUT R11, R11, 0x6, RZ, 0xc0, !PT ;  /* 0x000000060b0b7812 */ /* 0x000fe400078ec0ff */
[----:B------:R-:W-:Y:S02]  /*0bc0*/  MOV R12, RZ ;  /* 0x000000ff000c7202 */ /* 0x000fe40000000f00 */
[----:B------:R-:W-:Y:S02]  /*0bd0*/  MOV R14, 0x3f800000 ;  /* 0x3f800000000e7802 */ /* 0x000fe40000000f00 */
[----:B0-----:R-:W-:-:S07]  /*0be0*/  LOP3.LUT R13, R5, 0x8, RZ, 0xfc, !PT ;  /* 0x00000008050d7812 */ /* 0x001fce00078efcff */
.L_x_1:
[----:B------:R-:W-:-:S04]  /*0bf0*/  IMAD.WIDE R26, R12, 0x2, R98 ;  /* 0x000000020c1a7825 */ /* 0x000fc800078e0262 */
[C---:B------:R-:W-:Y:S02]  /*0c00*/  IMAD.WIDE R28, R12.reuse, 0x2, R94 ;  /* 0x000000020c1c7825 */ /* 0x040fe400078e025e */
[----:B------:R-:W2:Y:S02]  /*0c10*/  LDG.E.U16 R27, desc[UR10][R26.64] ;  /* 0x0000000a1a1b7981 */ /* 0x000ea4000c1e1500 */
[C---:B------:R-:W-:Y:S02]  /*0c20*/  IMAD.WIDE R30, R12.reuse, 0x2, R90 ;  /* 0x000000020c1e7825 */ /* 0x040fe400078e025a */
[----:B------:R-:W3:Y:S02]  /*0c30*/  LDG.E.U16 R29, desc[UR10][R28.64] ;  /* 0x0000000a1c1d7981 */ /* 0x000ee4000c1e1500 */
[C---:B------:R-:W-:Y:S02]  /*0c40*/  IMAD.WIDE R16, R12.reuse, 0x2, R86 ;  /* 0x000000020c107825 */ /* 0x040fe400078e0256 */
[----:B------:R-:W4:Y:S02]  /*0c50*/  LDG.E.U16 R31, desc[UR10][R30.64] ;  /* 0x0000000a1e1f7981 */ /* 0x000f24000c1e1500 */
[----:B------:R-:W-:-:S02]  /*0c60*/  IMAD.WIDE R18, R12, 0x2, R96 ;  /* 0x000000020c127825 */ /* 0x000fc400078e0260 */
[----:B------:R-:W5:Y:S02]  /*0c70*/  LDG.E.U16 R53, desc[UR10][R16.64] ;  /* 0x0000000a10357981 */ /* 0x000f64000c1e1500 */
[C---:B------:R-:W-:Y:S02]  /*0c80*/  IMAD.WIDE R20, R12.reuse, 0x2, R92 ;  /* 0x000000020c147825 */ /* 0x040fe400078e025c */
[----:B------:R-:W5:Y:S02]  /*0c90*/  LDG.E.U16 R56, desc[UR10][R18.64] ;  /* 0x0000000a12387981 */ /* 0x000f64000c1e1500 */
[C---:B------:R-:W-:Y:S02]  /*0ca0*/  IMAD.WIDE R22, R12.reuse, 0x2, R88 ;  /* 0x000000020c167825 */ /* 0x040fe400078e0258 */
[----:B------:R-:W5:Y:S02]  /*0cb0*/  LDG.E.U16 R58, desc[UR10][R20.64] ;  /* 0x0000000a143a7981 */ /* 0x000f64000c1e1500 */
[----:B------:R-:W-:-:S02]  /*0cc0*/  IMAD.WIDE R24, R12, 0x2, R84 ;  /* 0x000000020c187825 */ /* 0x000fc400078e0254 */
[----:B------:R-:W5:Y:S04]  /*0cd0*/  LDG.E.U16 R62, desc[UR10][R22.64] ;  /* 0x0000000a163e7981 */ /* 0x000f68000c1e1500 */
[----:B------:R-:W5:Y:S01]  /*0ce0*/  LDG.E.U16 R64, desc[UR10][R24.64] ;  /* 0x0000000a18407981 */ /* 0x000f62000c1e1500 */
[----:B------:R-:W-:Y:S01]  /*0cf0*/  BAR.SYNC.DEFER_BLOCKING 0x0 ;  /* 0x0000000000007b1d */ /* 0x000fe20000010000 */
[----:B------:R-:W-:-:S05]  /*0d00*/  IMAD.WIDE R100, R8, 0x2, R78 ;  /* 0x0000000208647825 */ /* 0x000fca00078e024e */
[----:B--2---:R-:W-:Y:S04]  /*0d10*/  STS.U16 [R2+UR6+0x800], R27 ;  /* 0x0008001b02007988 */ /* 0x004fe80008000406 */
[----:B---3--:R-:W-:Y:S04]  /*0d20*/  STS.U16 [R2+UR6+0xa00], R29 ;  /* 0x000a001d02007988 */ /* 0x008fe80008000406 */
[----:B----4-:R-:W-:Y:S04]  /*0d30*/  STS.U16 [R2+UR6+0xc00], R31 ;  /* 0x000c001f02007988 */ /* 0x010fe80008000406 */
[----:B-----5:R-:W-:Y:S04]  /*0d40*/  STS.U16 [R2+UR6+0xe00], R53 ;  /* 0x000e003502007988 */ /* 0x020fe80008000406 */
[----:B------:R-:W-:Y:S04]  /*0d50*/  STS.U16 [R3+UR6+0x900], R56 ;  /* 0x0009003803007988 */ /* 0x000fe80008000406 */
[----:B------:R-:W-:Y:S04]  /*0d60*/  STS.U16 [R3+UR6+0xb00], R58 ;  /* 0x000b003a03007988 */ /* 0x000fe80008000406 */
[----:B------:R-:W-:Y:S04]  /*0d70*/  STS.U16 [R3+UR6+0xd00], R62 ;  /* 0x000d003e03007988 */ /* 0x000fe80008000406 */
[----:B------:R-:W-:Y:S01]  /*0d80*/  STS.U16 [R3+UR6+0xf00], R64 ;  /* 0x000f004003007988 */ /* 0x000fe20008000406 */
[----:B------:R-:W-:Y:S06]  /*0d90*/  BAR.SYNC.DEFER_BLOCKING 0x0 ;  /* 0x0000000000007b1d */ /* 0x000fec0000010000 */
[----:B------:R-:W-:Y:S04]  /*0da0*/  LDSM.16.MT88.4 R16, [R6] ;  /* 0x000000000610783b */ /* 0x000fe80000004200 */
[----:B------:R-:W0:Y:S04]  /*0db0*/  LDSM.16.M88.4 R36, [R10+UR6+0x800] ;  /* 0x000800060a24783b */ /* 0x000e280008000200 */
[----:B------:R-:W1:Y:S04]  /*0dc0*/  LDSM.16.MT88.4 R20, [R6+0x400] ;  /* 0x000400000614783b */ /* 0x000e680000004200 */
[----:B------:R-:W2:Y:S04]  /*0dd0*/  LDSM.16.M88.4 R24, [R10+UR6+0xa00] ;  /* 0x000a00060a18783b */ /* 0x000ea80008000200 */
[----:B------:R-:W3:Y:S01]  /*0de0*/  LDSM.16.M88.4 R28, [R10+UR6+0xc00] ;  /* 0x000c00060a1c783b */ /* 0x000ee20008000200 */
[----:B0-----:R-:W-:-:S15]  /*0df0*/  HMMA.16816.F32.BF16 R52, R16, R36, RZ ;  /* 0x000000241034723c */ /* 0x001fde00000418ff */
[----:B------:R-:W-:-:S05]  /*0e00*/  NOP ;  /* 0x0000000000007918 */ /* 0x000fca0000000000 */
[----:B-1----:R-:W-:Y:S08]  /*0e10*/  HMMA.16816.F32.BF16 R36, R20, R38, R52 ;  /* 0x000000261424723c */ /* 0x002ff00000041834 */
[----:B--2---:R-:W-:-:S15]  /*0e20*/  HMMA.16816.F32.BF16 R52, R16, R24, RZ ;  /* 0x000000181034723c */ /* 0x004fde00000418ff */
[----:B------:R-:W-:-:S05]  /*0e30*/  NOP ;  /* 0x0000000000007918 */ /* 0x000fca0000000000 */
[----:B------:R-:W-:Y:S01]  /*0e40*/  HMMA.16816.F32.BF16 R52, R20, R26, R52 ;  /* 0x0000001a1434723c */ /* 0x000fe20000041834 */
[----:B------:R-:W0:Y:S07]  /*0e50*/  LDSM.16.M88.4 R24, [R10+UR6+0xe00] ;  /* 0x000e00060a18783b */ /* 0x000e2e0008000200 */
[C---:B---3--:R-:W-:Y:S08]  /*0e60*/  HMMA.16816.F32.BF16 R56, R16.reuse, R28, RZ ;  /* 0x0000001c1038723c */ /* 0x048ff000000418ff */
[----:B0-----:R-:W-:Y:S01]  /*0e70*/  HMMA.16816.F32.BF16 R16, R16, R24, RZ ;  /* 0x000000181010723c */ /* 0x001fe200000418ff */
[----:B------:R-:W2:Y:S11]  /*0e80*/  LDG.E.U16 R25, desc[UR10][R100.64] ;  /* 0x0000000a64197981 */ /* 0x000eb6000c1e1500 */
[C---:B------:R-:W-:Y:S08]  /*0e90*/  HMMA.16816.F32.BF16 R56, R20.reuse, R30, R56 ;  /* 0x0000001e1438723c */ /* 0x040ff00000041838 */
[----:B------:R-:W-:Y:S01]  /*0ea0*/  HMMA.16816.F32.BF16 R16, R20, R26, R16 ;  /* 0x0000001a1410723c */ /* 0x000fe20000041810 */
[----:B------:R-:W-:-:S05]  /*0eb0*/  IMAD.WIDE R22, R8, 0x2, R82 ;  /* 0x0000000208167825 */ /* 0x000fca00078e0252 */
[----:B------:R0:W3:Y:S01]  /*0ec0*/  LDG.E.U16 R21, desc[UR10][R22.64] ;  /* 0x0000000a16157981 */ /* 0x0000e2000c1e1500 */
[----:B------:R-:W-:-:S04]  /*0ed0*/  IMAD.WIDE R62, R8, 0x2, R74 ;  /* 0x00000002083e7825 */ /* 0x000fc800078e024a */
[C---:B------:R-:W-:Y:S01]  /*0ee0*/  IMAD.WIDE R26, R8.reuse, 0x2, R70 ;  /* 0x00000002081a7825 */ /* 0x040fe200078e0246 */
[----:B------:R-:W4:Y:S05]  /*0ef0*/  LDG.E.U16 R29, desc[UR10][R62.64] ;  /* 0x0000000a3e1d7981 */ /* 0x000f2a000c1e1500 */
[----:B------:R-:W5:Y:S01]  /*0f00*/  LDG.E.U16 R27, desc[UR10][R26.64] ;  /* 0x0000000a1a1b7981 */ /* 0x000f62000c1e1500 */
[----:B0-----:R-:W-:-:S04]  /*0f10*/  IMAD.WIDE R22, R8, 0x2, R68 ;  /* 0x0000000208167825 */ /* 0x001fc800078e0244 */
[C---:B------:R-:W-:Y:S02]  /*0f20*/  IMAD.WIDE R66, R8.reuse, 0x2, R80 ;  /* 0x0000000208427825 */ /* 0x040fe400078e0250 */
[----:B------:R-:W4:Y:S02]  /*0f30*/  LDG.E.U16 R22, desc[UR10][R22.64] ;  /* 0x0000000a16167981 */ /* 0x000f24000c1e1500 */
[C---:B------:R-:W-:Y:S02]  /*0f40*/  IMAD.WIDE R64, R8.reuse, 0x2, R76 ;  /* 0x0000000208407825 */ /* 0x040fe400078e024c */
[----:B------:R-:W4:Y:S02]  /*0f50*/  LDG.E.U16 R20, desc[UR10][R66.64] ;  /* 0x0000000a42147981 */ /* 0x000f24000c1e1500 */
[----:B------:R-:W-:Y:S02]  /*0f60*/  IMAD.WIDE R30, R8, 0x2, R72 ;  /* 0x00000002081e7825 */ /* 0x000fe400078e0248 */
[----:B------:R0:W4:Y:S04]  /*0f70*/  LDG.E.U16 R24, desc[UR10][R64.64] ;  /* 0x0000000a40187981 */ /* 0x000128000c1e1500 */
[----:B------:R1:W4:Y:S01]  /*0f80*/  LDG.E.U16 R28, desc[UR10][R30.64] ;  /* 0x0000000a1e1c7981 */ /* 0x000322000c1e1500 */
[----:B------:R-:W-:Y:S01]  /*0f90*/  BAR.SYNC.DEFER_BLOCKING 0x0 ;  /* 0x0000000000007b1d */ /* 0x000fe20000010000 */
[----:B0-----:R-:W-:-:S04]  /*0fa0*/  IADD3 R64, P5, PT, R11, UR4, RZ ;  /* 0x000000040b407c10 */ /* 0x001fc8000ffbe0ff */
[C---:B------:R-:W-:Y:S01]  /*0fb0*/  IADD3 R66, P6, PT, R64.reuse, 0x9, RZ ;  /* 0x0000000940427810 */ /* 0x040fe20007fde0ff */
[----:B------:R-:W-:Y:S01]  /*0fc0*/  IMAD.X R23, RZ, RZ, UR5, P5 ;  /* 0x00000005ff177e24 */ /* 0x000fe2000a8e06ff */
[----:B-1----:R-:W-:Y:S02]  /*0fd0*/  IADD3 R30, P2, PT, R64, 0x10, RZ ;  /* 0x00000010401e7810 */ /* 0x002fe40007f5e0ff */
[C---:B------:R-:W-:Y:S02]  /*0fe0*/  ISETP.GT.U32.AND P4, PT, R66.reuse, R5, PT ;  /* 0x000000054200720c */ /* 0x040fe40003f84070 */
[----:B------:R-:W-:Y:S02]  /*0ff0*/  ISETP.GT.U32.AND P1, PT, R66, R13, PT ;  /* 0x0000000d4200720c */ /* 0x000fe40003f24070 */
[C---:B------:R-:W-:Y:S02]  /*1000*/  ISETP.GT.U32.AND P3, PT, R30.reuse, R5, PT ;  /* 0x000000051e00720c */ /* 0x040fe40003f64070 */
[----:B------:R-:W-:-:S02]  /*1010*/  ISETP.GT.U32.AND P0, PT, R30, R13, PT ;  /* 0x0000000d1e00720c */ /* 0x000fc40003f04070 */
[----:B------:R-:W-:Y:S01]  /*1020*/  IADD3 R26, P5, PT, R64, 0x11, RZ ;  /* 0x00000011401a7810 */ /* 0x000fe20007fbe0ff */
[----:B------:R-:W-:Y:S01]  /*1030*/  FMUL R18, R18, UR8 ;  /* 0x0000000812127c20 */ /* 0x000fe20008400000 */
[----:B------:R-:W-:Y:S01]  /*1040*/  FMUL R19, R19, UR8 ;  /* 0x0000000813137c20 */ /* 0x000fe20008400000 */
[----:B------:R-:W-:Y:S01]  /*1050*/  FMUL R56, R56, UR8 ;  /* 0x0000000838387c20 */ /* 0x000fe20008400000 */
[----:B------:R-:W-:Y:S01]  /*1060*/  FMUL R57, R57, UR8 ;  /* 0x0000000839397c20 */ /* 0x000fe20008400000 */
[----:B------:R-:W-:Y:S01]  /*1070*/  FMUL R16, R16, UR8 ;  /* 0x0000000810107c20 */ /* 0x000fe20008400000 */
[----:B------:R-:W-:Y:S01]  /*1080*/  FMUL R17, R17, UR8 ;  /* 0x0000000811117c20 */ /* 0x000fe20008400000 */
[----:B--2---:R-:W-:Y:S04]  /*1090*/  STS.U16 [R2+UR6+0xa00], R25 ;  /* 0x000a001902007988 */ /* 0x004fe80008000406 */
[----:B---3--:R0:W-:Y:S02]  /*10a0*/  STS.U16 [R2+UR6+0x800], R21 ;  /* 0x0008001502007988 */ /* 0x0081e40008000406 */
[----:B0-----:R-:W-:-:S05]  /*10b0*/  IMAD.X R21, RZ, RZ, R23, P6 ;  /* 0x000000ffff157224 */ /* 0x001fca00030e0617 */
[C---:B------:R-:W-:Y:S02]  /*10c0*/  ISETP.GT.U32.AND.EX P4, PT, R21.reuse, RZ, PT, P4 ;  /* 0x000000ff1500720c */ /* 0x040fe40003f84140 */
[----:B------:R-:W-:Y:S02]  /*10d0*/  ISETP.GT.U32.AND.EX P1, PT, R21, RZ, PT, P1 ;  /* 0x000000ff1500720c */ /* 0x000fe40003f24110 */
[----:B------:R-:W-:Y:S02]  /*10e0*/  IADD3.X R21, PT, PT, RZ, R23, RZ, P2, !PT ;  /* 0x00000017ff157210 */ /* 0x000fe400017fe4ff */
[C---:B------:R-:W-:Y:S02]  /*10f0*/  ISETP.GT.U32.AND P2, PT, R26.reuse, R5, PT ;  /* 0x000000051a00720c */ /* 0x040fe40003f44070 */
[C---:B------:R-:W-:Y:S02]  /*1100*/  ISETP.GT.U32.AND.EX P3, PT, R21.reuse, RZ, PT, P3 ;  /* 0x000000ff1500720c */ /* 0x040fe40003f64130 */
[----:B------:R-:W-:Y:S01]  /*1110*/  ISETP.GT.U32.AND.EX P0, PT, R21, RZ, PT, P0 ;  /* 0x000000ff1500720c */ /* 0x000fe20003f04100 */
[----:B------:R-:W-:Y:S01]  /*1120*/  IMAD.X R21, RZ, RZ, R23, P5 ;  /* 0x000000ffff157224 */ /* 0x000fe200028e0617 */
[----:B------:R-:W-:-:S02]  /*1130*/  ISETP.GT.U32.AND P6, PT, R26, R13, PT ;  /* 0x0000000d1a00720c */ /* 0x000fc40003fc4070 */
[----:B------:R-:W-:Y:S02]  /*1140*/  IADD3 R26, P5, PT, R64, 0x18, RZ ;  /* 0x00000018401a7810 */ /* 0x000fe40007fbe0ff */
[C---:B------:R-:W-:Y:S02]  /*1150*/  ISETP.GT.U32.AND.EX P2, PT, R21.reuse, RZ, PT, P2 ;  /* 0x000000ff1500720c */ /* 0x040fe40003f44120 */
[----:B------:R-:W-:Y:S01]  /*1160*/  ISETP.GT.U32.AND.EX P6, PT, R21, RZ, PT, P6 ;  /* 0x000000ff1500720c */ /* 0x000fe20003fc4160 */
[----:B------:R-:W-:Y:S01]  /*1170*/  FMUL R21, R55, UR8 ;  /* 0x0000000837157c20 */ /* 0x000fe20008400000 */
[----:B------:R-:W-:Y:S01]  /*1180*/  FMUL R55, R58, UR8 ;  /* 0x000000083a377c20 */ /* 0x000fe20008400000 */
[----:B------:R-:W-:Y:S01]  /*1190*/  IMAD.X R25, RZ, RZ, R23, P5 ;  /* 0x000000ffff197224 */ /* 0x000fe200028e0617 */
[----:B------:R-:W-:Y:S02]  /*11a0*/  ISETP.GT.U32.AND P5, PT, R26, R13, PT ;  /* 0x0000000d1a00720c */ /* 0x000fe40003fa4070 */
[----:B------:R-:W-:-:S02]  /*11b0*/  FSEL R21, R21, -INF , !P1 ;  /* 0xff80000015157808 */ /* 0x000fc40004800000 */
[----:B------:R-:W-:Y:S02]  /*11c0*/  ISETP.GT.U32.AND P1, PT, R26, R5, PT ;  /* 0x000000051a00720c */ /* 0x000fe40003f24070 */
[----:B------:R-:W-:Y:S01]  /*11d0*/  FSEL R55, R55, -INF , !P0 ;  /* 0xff80000037377808 */ /* 0x000fe20004000000 */
[----:B------:R-:W-:Y:S01]  /*11e0*/  FMUL R58, R59, UR8 ;  /* 0x000000083b3a7c20 */ /* 0x000fe20008400000 */
[----:B------:R-:W-:Y:S02]  /*11f0*/  IADD3 R26, P0, PT, R64, 0x8, RZ ;  /* 0x00000008401a7810 */ /* 0x000fe40007f1e0ff */
[C---:B------:R-:W-:Y:S02]  /*1200*/  ISETP.GT.U32.AND.EX P1, PT, R25.reuse, RZ, PT, P1 ;  /* 0x000000ff1900720c */ /* 0x040fe40003f24110 */
[----:B------:R-:W-:Y:S02]  /*1210*/  ISETP.GT.U32.AND.EX P5, PT, R25, RZ, PT, P5 ;  /* 0x000000ff1900720c */ /* 0x000fe40003fa4150 */
[----:B------:R-:W-:-:S02]  /*1220*/  IADD3.X R25, PT, PT, RZ, R23, RZ, P0, !PT ;  /* 0x00000017ff197210 */ /* 0x000fc400007fe4ff */
[----:B------:R-:W-:Y:S02]  /*1230*/  ISETP.GT.U32.AND P0, PT, R26, R5, PT ;  /* 0x000000051a00720c */ /* 0x000fe40003f04070 */
[----:B------:R-:W-:Y:S02]  /*1240*/  FSEL R58, R58, -INF , !P6 ;  /* 0xff8000003a3a7808 */ /* 0x000fe40007000000 */
[----:B------:R-:W-:Y:S02]  /*1250*/  ISETP.GT.U32.AND P6, PT, R64, R13, PT ;  /* 0x0000000d4000720c */ /* 0x000fe40003fc4070 */
[----:B------:R-:W-:Y:S01]  /*1260*/  ISETP.GT.U32.AND.EX P0, PT, R25, RZ, PT, P0 ;  /* 0x000000ff1900720c */ /* 0x000fe20003f04100 */
[----:B------:R-:W-:Y:S01]  /*1270*/  FMUL R25, R38, UR8 ;  /* 0x0000000826197c20 */ /* 0x000fe20008400000 */
[----:B------:R-:W-:Y:S01]  /*1280*/  ISETP.GT.U32.AND.EX P6, PT, R23, RZ, PT, P6 ;  /* 0x000000ff1700720c */ /* 0x000fe20003fc4160 */
[----:B------:R-:W-:-:S03]  /*1290*/  FMUL R26, R52, UR8 ;  /* 0x00000008341a7c20 */ /* 0x000fc60008400000 */
[----:B------:R-:W-:Y:S02]  /*12a0*/  FSEL R25, R25, -INF , !P6 ;  /* 0xff80000019197808 */ /* 0x000fe40007000000 */
[----:B------:R-:W-:Y:S02]  /*12b0*/  ISETP.GE.U32.AND P6, PT, R64, R13, PT ;  /* 0x0000000d4000720c */ /* 0x000fe40003fc6070 */
[----:B------:R-:W-:Y:S01]  /*12c0*/  FSEL R59, R18, -INF , !P5 ;  /* 0xff800000123b7808 */ /* 0x000fe20006800000 */
[----:B------:R-:W-:Y:S01]  /*12d0*/  FMUL R18, R39, UR8 ;  /* 0x0000000827127c20 */ /* 0x000fe20008400000 */
[----:B------:R-:W-:Y:S02]  /*12e0*/  FSEL R26, R26, -INF , !P0 ;  /* 0xff8000001a1a7808 */ /* 0x000fe40004000000 */
[C---:B------:R-:W-:Y:S02]  /*12f0*/  IADD3 R30, P0, PT, R64.reuse, 0x19, RZ ;  /* 0x00000019401e7810 */ /* 0x040fe40007f1e0ff */
[----:B------:R-:W-:Y:S01]  /*1300*/  ISETP.GE.U32.AND.EX P6, PT, R23, RZ, PT, P6 ;  /* 0x000000ff1700720c */ /* 0x000fe20003fc6160 */
[----:B----4-:R0:W-:Y:S01]  /*1310*/  STS.U16 [R2+UR6+0xc00], R29 ;  /* 0x000c001d02007988 */ /* 0x0101e20008000406 */
[----:B------:R-:W-:-:S02]  /*1320*/  ISETP.GT.U32.AND P5, PT, R64, R5, PT ;  /* 0x000000054000720c */ /* 0x000fc40003fa4070 */
[----:B------:R-:W-:Y:S01]  /*1330*/  FSEL R18, R18, -INF , !P6 ;  /* 0xff80000012127808 */ /* 0x000fe20007000000 */
[----:B-----5:R1:W-:Y:S01]  /*1340*/  STS.U16 [R2+UR6+0xe00], R27 ;  /* 0x000e001b02007988 */ /* 0x0203e20008000406 */
[----:B------:R-:W-:Y:S02]  /*1350*/  ISETP.GT.U32.AND P6, PT, R30, R13, PT ;  /* 0x0000000d1e00720c */ /* 0x000fe40003fc4070 */
[----:B------:R-:W-:Y:S01]  /*1360*/  ISETP.GT.U32.AND.EX P5, PT, R23, RZ, PT, P5 ;  /* 0x000000ff1700720c */ /* 0x000fe20003fa4150 */
[----:B0-----:R-:W-:Y:S02]  /*1370*/  IMAD.X R29, RZ, RZ, R23, P0 ;  /* 0x000000ffff1d7224 */ /* 0x001fe400000e0617 */
[----:B-1----:R-:W-:-:S03]  /*1380*/  FMUL R27, R54, UR8 ;  /* 0x00000008361b7c20 */ /* 0x002fc60008400000 */
[----:B------:R-:W-:Y:S02]  /*1390*/  ISETP.GT.U32.AND.EX P6, PT, R29, RZ, PT, P6 ;  /* 0x000000ff1d00720c */ /* 0x000fe40003fc4160 */
[----:B------:R-:W-:Y:S02]  /*13a0*/  FSEL R27, R27, -INF , !P5 ;  /* 0xff8000001b1b7808 */ /* 0x000fe40006800000 */
[----:B------:R-:W-:Y:S02]  /*13b0*/  FSEL R52, R19, -INF , !P6 ;  /* 0xff80000013347808 */ /* 0x000fe40007000000 */
[-C--:B------:R-:W-:Y:S02]  /*13c0*/  ISETP.GT.U32.AND P6, PT, R30, R5.reuse, PT ;  /* 0x000000051e00720c */ /* 0x080fe40003fc4070 */
[----:B------:R-:W-:Y:S02]  /*13d0*/  FMNMX3 R30, R25, R18, R27, !PT ;  /* 0x00000012191e7276 */ /* 0x000fe4000780001b */
[----:B------:R-:W-:-:S02]  /*13e0*/  ISETP.GE.U32.AND P0, PT, R64, R5, PT ;  /* 0x000000054000720c */ /* 0x000fc40003f06070 */
[----:B------:R-:W-:Y:S02]  /*13f0*/  FMNMX3 R30, R30, R21, R55, !PT ;  /* 0x000000151e1e7276 */ /* 0x000fe40007800037 */
[----:B------:R-:W-:Y:S01]  /*1400*/  ISETP.GT.U32.AND.EX P6, PT, R29, RZ, PT, P6 ;  /* 0x000000ff1d00720c */ /* 0x000fe20003fc4160 */
[----:B------:R-:W-:Y:S01]  /*1410*/  FMUL R29, R37, UR8 ;  /* 0x00000008251d7c20 */ /* 0x000fe20008400000 */
[----:B------:R-:W-:Y:S01]  /*1420*/  FMNMX3 R19, R30, R58, R59, !PT ;  /* 0x0000003a1e137276 */ /* 0x000fe2000780003b */
[----:B------:R-:W-:Y:S01]  /*1430*/  FMUL R30, R36, UR8 ;  /* 0x00000008241e7c20 */ /* 0x000fe20008400000 */
[----:B------:R-:W-:Y:S01]  /*1440*/  ISETP.GE.U32.AND.EX P0, PT, R23, RZ, PT, P0 ;  /* 0x000000ff1700720c */ /* 0x000fe20003f06100 */
[----:B------:R-:W-:-:S03]  /*1450*/  FMUL R23, R53, UR8 ;  /* 0x0000000835177c20 */ /* 0x000fc60008400000 */
[----:B------:R-:W-:Y:S02]  /*1460*/  FSEL R30, R30, -INF , !P5 ;  /* 0xff8000001e1e7808 */ /* 0x000fe40006800000 */
[----:B------:R-:W-:Y:S02]  /*1470*/  FSEL R29, R29, -INF , !P0 ;  /* 0xff8000001d1d7808 */ /* 0x000fe40004000000 */
[----:B------:R-:W-:Y:S02]  /*1480*/  FSEL R23, R23, -INF , !P4 ;  /* 0xff80000017177808 */ /* 0x000fe40006000000 */
[----:B------:R-:W-:Y:S02]  /*1490*/  FSEL R66, R56, -INF , !P3 ;  /* 0xff80000038427808 */ /* 0x000fe40005800000 */
[----:B------:R-:W-:Y:S02]  /*14a0*/  FMNMX3 R31, R30, R29, R26, !PT ;  /* 0x0000001d1e1f7276 */ /* 0x000fe4000780001a */
[----:B------:R-:W-:-:S02]  /*14b0*/  FSEL R63, R57, -INF , !P2 ;  /* 0xff800000393f7808 */ /* 0x000fc40005000000 */
[----:B------:R-:W-:Y:S02]  /*14c0*/  FSEL R64, R16, -INF , !P1 ;  /* 0xff80000010407808 */ /* 0x000fe40004800000 */
[----:B------:R-:W-:Y:S02]  /*14d0*/  FMNMX3 R31, R31, R23, R66, !PT ;  /* 0x000000171f1f7276 */ /* 0x000fe40007800042 */
[----:B------:R-:W-:Y:S02]  /*14e0*/  FMNMX R19, R52, R19, !PT ;  /* 0x0000001334137209 */ /* 0x000fe40007800000 */
[----:B------:R-:W-:Y:S02]  /*14f0*/  FSEL R62, R17, -INF , !P6 ;  /* 0xff800000113e7808 */ /* 0x000fe40007000000 */
[----:B------:R-:W-:Y:S01]  /*1500*/  FMNMX3 R31, R31, R63, R64, !PT ;  /* 0x0000003f1f1f7276 */ /* 0x000fe20007800040 */
[----:B------:R-:W0:Y:S03]  /*1510*/  SHFL.BFLY PT, R36, R19, 0x2, 0x1f ;  /* 0x0c401f0013247f89 */ /* 0x000e2600000e0000 */
[----:B------:R-:W-:-:S05]  /*1520*/  FMNMX R31, R62, R31, !PT ;  /* 0x0000001f3e1f7209 */ /* 0x000fca0007800000 */
[----:B------:R-:W1:Y:S01]  /*1530*/  SHFL.BFLY PT, R16, R31, 0x2, 0x1f ;  /* 0x0c401f001f107f89 */ /* 0x000e6200000e0000 */
[----:B0-----:R-:W-:-:S05]  /*1540*/  FMNMX R36, R19, R36, !PT ;  /* 0x0000002413247209 */ /* 0x001fca0007800000 */
[----:B------:R-:W0:Y:S01]  /*1550*/  SHFL.BFLY PT, R56, R36, 0x1, 0x1f ;  /* 0x0c201f0024387f89 */ /* 0x000e2200000e0000 */
[----:B-1----:R-:W-:-:S05]  /*1560*/  FMNMX R57, R31, R16, !PT ;  /* 0x000000101f397209 */ /* 0x002fca0007800000 */
[----:B------:R-:W1:Y:S01]  /*1570*/  SHFL.BFLY PT, R17, R57, 0x1, 0x1f ;  /* 0x0c201f0039117f89 */ /* 0x000e6200000e0000 */
[----:B0-----:R-:W-:-:S05]  /*1580*/  FMNMX3 R56, R36, R56, R61, !PT ;  /* 0x0000003824387276 */ /* 0x001fca000780003d */
[----:B------:R-:W-:Y:S01]  /*1590*/  FADD R21, R21, -R56 ;  /* 0x8000003815157221 */ /* 0x000fe20000000000 */
[----:B-1----:R-:W-:Y:S01]  /*15a0*/  FMNMX3 R57, R57, R17, R60, !PT ;  /* 0x0000001139397276 */ /* 0x002fe2000780003c */
[--C-:B------:R-:W-:Y:S01]  /*15b0*/  FADD R25, R25, -R56.reuse ;  /* 0x8000003819197221 */ /* 0x100fe20000000000 */
[----:B------:R-:W-:Y:S01]  /*15c0*/  FADD R18, R18, -R56 ;  /* 0x8000003812127221 */ /* 0x000fe20000000000 */
[----:B------:R-:W-:Y:S01]  /*15d0*/  FMUL R17, R21, 1.4426950216293334961 ;  /* 0x3fb8aa3b15117820 */ /* 0x000fe20000400000 */
[----:B------:R-:W-:Y:S01]  /*15e0*/  FADD R21, -R56, R61 ;  /* 0x0000003d38157221 */ /* 0x000fe20000000100 */
[--C-:B------:R-:W-:Y:S01]  /*15f0*/  FADD R30, R30, -R57.reuse ;  /* 0x800000391e1e7221 */ /* 0x100fe20000000000 */
[----:B------:R-:W-:Y:S01]  /*1600*/  FMUL R19, R25, 1.4426950216293334961 ;  /* 0x3fb8aa3b19137820 */ /* 0x000fe20000400000 */
[----:B------:R-:W-:Y:S01]  /*1610*/  FMUL R18, R18, 1.4426950216293334961 ;  /* 0x3fb8aa3b12127820 */ /* 0x000fe20000400000 */
[----:B------:R-:W-:Y:S01]  /*1620*/  FADD R29, R29, -R57 ;  /* 0x800000391d1d7221 */ /* 0x000fe20000000000 */
[----:B------:R0:W-:Y:S01]  /*1630*/  STS.U16 [R3+UR6+0x900], R20 ;  /* 0x0009001403007988 */ /* 0x0001e20008000406 */
[----:B------:R-:W-:Y:S01]  /*1640*/  FMUL R53, R21, 1.4426950216293334961 ;  /* 0x3fb8aa3b15357820 */ /* 0x000fe20000400000 */
[----:B------:R-:W-:-:S02]  /*1650*/  FMUL R21, R30, 1.4426950216293334961 ;  /* 0x3fb8aa3b1e157820 */ /* 0x000fc40000400000 */
[----:B------:R-:W-:Y:S01]  /*1660*/  STS.U16 [R3+UR6+0xb00], R24 ;  /* 0x000b001803007988 */ /* 0x000fe20008000406 */
[----:B------:R-:W-:-:S03]  /*1670*/  FMUL R29, R29, 1.4426950216293334961 ;  /* 0x3fb8aa3b1d1d7820 */ /* 0x000fc60000400000 */
[----:B------:R-:W-:Y:S04]  /*1680*/  STS.U16 [R3+UR6+0xd00], R28 ;  /* 0x000d001c03007988 */ /* 0x000fe80008000406 */
[----:B------:R-:W-:Y:S01]  /*1690*/  STS.U16 [R3+UR6+0xf00], R22 ;  /* 0x000f001603007988 */ /* 0x000fe20008000406 */
[----:B------:R-:W-:Y:S08]  /*16a0*/  MUFU.EX2 R19, R19 ;  /* 0x0000001300137308 */ /* 0x000ff00000000800 */
[----:B------:R-:W1:Y:S08]  /*16b0*/  MUFU.EX2 R18, R18 ;  /* 0x0000001200127308 */ /* 0x000e700000000800 */
[----:B------:R-:W-:Y:S08]  /*16c0*/  MUFU.EX2 R21, R21 ;  /* 0x0000001500157308 */ /* 0x000ff00000000800 */
[----:B0-----:R-:W0:Y:S01]  /*16d0*/  MUFU.EX2 R20, R29 ;  /* 0x0000001d00147308 */ /* 0x001e220000000800 */
[----:B------:R-:W-:Y:S01]  /*16e0*/  FADD R23, R23, -R57 ;  /* 0x8000003917177221 */ /* 0x000fe20000000000 */
[----:B-1----:R-:W-:-:S03]  /*16f0*/  F2FP.BF16.F32.PACK_AB R37, R18, R19 ;  /* 0x000000131225723e */ /* 0x002fc600000010ff */
[----:B------:R-:W-:Y:S01]  /*1700*/  FMUL R23, R23, 1.4426950216293334961 ;  /* 0x3fb8aa3b17177820 */ /* 0x000fe20000400000 */
[----:B------:R-:W-:Y:S01]  /*1710*/  FADD R30, -R57, R60 ;  /* 0x0000003c391e7221 */ /* 0x000fe20000000100 */
[----:B------:R-:W-:Y:S02]  /*1720*/  FADD R19, R19, R18 ;  /* 0x0000001213137221 */ /* 0x000fe40000000000 */
[----:B------:R1:W-:Y:S01]  /*1730*/  MUFU.EX2 R60, R23 ;  /* 0x00000017003c7308 */ /* 0x0003e20000000800 */
[----:B------:R-:W-:Y:S01]  /*1740*/  FADD R27, R27, -R56 ;  /* 0x800000381b1b7221 */ /* 0x000fe20000000000 */
[----:B0-----:R-:W-:Y:S01]  /*1750*/  F2FP.BF16.F32.PACK_AB R36, R20, R21 ;  /* 0x000000151424723e */ /* 0x001fe200000010ff */
[----:B------:R-:W-:Y:S01]  /*1760*/  FADD R18, R21, R20 ;  /* 0x0000001415127221 */ /* 0x000fe20000000000 */
[----:B------:R-:W-:Y:S01]  /*1770*/  BAR.SYNC.DEFER_BLOCKING 0x0 ;  /* 0x0000000000007b1d */ /* 0x000fe20000010000 */
[----:B------:R-:W-:Y:S01]  /*1780*/  FADD R26, R26, -R57 ;  /* 0x800000391a1a7221 */ /* 0x000fe20000000000 */
[----:B------:R-:W-:Y:S01]  /*1790*/  FMUL R16, R27, 1.4426950216293334961 ;  /* 0x3fb8aa3b1b107820 */ /* 0x000fe20000400000 */
[----:B------:R-:W-:-:S03]  /*17a0*/  FMUL R30, R30, 1.4426950216293334961 ;  /* 0x3fb8aa3b1e1e7820 */ /* 0x000fc60000400000 */
[----:B------:R0:W-:Y:S01]  /*17b0*/  MUFU.EX2 R61, R17 ;  /* 0x00000011003d7308 */ /* 0x0001e20000000800 */
[----:B-1----:R-:W1:Y:S01]  /*17c0*/  LDSM.16.M88.4 R20, [R10+UR6+0xa00] ;  /* 0x000a00060a14783b */ /* 0x002e620008000200 */
[----:B0-----:R-:W-:-:S06]  /*17d0*/  FMUL R17, R26, 1.4426950216293334961 ;  /* 0x3fb8aa3b1a117820 */ /* 0x001fcc0000400000 */
[----:B------:R-:W0:Y:S01]  /*17e0*/  MUFU.EX2 R16, R16 ;  /* 0x0000001000107308 */ /* 0x000e220000000800 */
[----:B------:R-:W2:Y:S07]  /*17f0*/  LDSM.16.M88.4 R24, [R10+UR6+0x800] ;  /* 0x000800060a18783b */ /* 0x000eae0008000200 */
[----:B------:R-:W3:Y:S08]  /*1800*/  MUFU.EX2 R53, R53 ;  /* 0x0000003500357308 */ /* 0x000ef00000000800 */
[----:B------:R-:W4:Y:S08]  /*1810*/  MUFU.EX2 R17, R17 ;  /* 0x0000001100117308 */ /* 0x000f300000000800 */
[----:B------:R5:W1:Y:S01]  /*1820*/  MUFU.EX2 R54, R30 ;  /* 0x0000001e00367308 */ /* 0x000a620000000800 */
[----:B0-----:R-:W-:Y:S01]  /*1830*/  F2FP.BF16.F32.PACK_AB R39, R61, R16 ;  /* 0x000000103d27723e */ /* 0x001fe200000010ff */
[C---:B---3--:R-:W-:Y:S01]  /*1840*/  FMUL R46, R53.reuse, R46 ;  /* 0x0000002e352e7220 */ /* 0x048fe20000400000 */
[----:B------:R-:W-:Y:S01]  /*1850*/  FMUL R47, R53, R47 ;  /* 0x0000002f352f7220 */ /* 0x000fe20000400000 */
[----:B----4-:R-:W-:Y:S01]  /*1860*/  F2FP.BF16.F32.PACK_AB R38, R60, R17 ;  /* 0x000000113c26723e */ /* 0x010fe200000010ff */
[----:B-----5:R-:W0:Y:S01]  /*1870*/  LDSM.16.M88.4 R28, [R10+UR6+0xe00] ;  /* 0x000e00060a1c783b */ /* 0x020e220008000200 */
[C---:B-1----:R-:W-:Y:S01]  /*1880*/  FMUL R44, R54.reuse, R44 ;  /* 0x0000002c362c7220 */ /* 0x042fe20000400000 */
[----:B------:R-:W-:-:S07]  /*1890*/  FMUL R45, R54, R45 ;  /* 0x0000002d362d7220 */ /* 0x000fce0000400000 */
[C---:B------:R-:W-:Y:S01]  /*18a0*/  HMMA.16816.F32.BF16 R44, R36.reuse, R20, R44 ;  /* 0x00000014242c723c */ /* 0x040fe2000004182c */
[----:B------:R-:W-:Y:S01]  /*18b0*/  FADD R20, R16, R19 ;  /* 0x0000001310147221 */ /* 0x000fe20000000000 */
[----:B------:R-:W-:Y:S02]  /*18c0*/  FADD R21, R17, R18 ;  /* 0x0000001211157221 */ /* 0x000fe40000000000 */
[----:B------:R-:W1:Y:S01]  /*18d0*/  LDSM.16.M88.4 R16, [R10+UR6+0xc00] ;  /* 0x000c00060a10783b */ /* 0x000e620008000200 */
[C---:B------:R-:W-:Y:S01]  /*18e0*/  FMUL R50, R53.reuse, R50 ;  /* 0x0000003235327220 */ /* 0x040fe20000400000 */
        /* <DEDUP_REMOVED lines=8> */
[----:B------:R-:W-:Y:S01]  /*1970*/  FMUL R35, R53, R35 ;  /* 0x0000002335237220 */ /* 0x000fe20000400000 */
[C---:B------:R-:W-:Y:S01]  /*1980*/  FMUL R32, R54.reuse, R32 ;  /* 0x0000002036207220 */ /* 0x040fe20000400000 */
[----:B------:R-:W-:Y:S01]  /*1990*/  FMUL R33, R54, R33 ;  /* 0x0000002136217220 */ /* 0x000fe20000400000 */
[--C-:B------:R-:W-:Y:S01]  /*19a0*/  FADD R55, R55, -R56.reuse ;  /* 0x8000003837377221 */ /* 0x100fe20000000000 */
[--C-:B------:R-:W-:Y:S01]  /*19b0*/  FADD R66, R66, -R57.reuse ;  /* 0x8000003942427221 */ /* 0x100fe20000000000 */
[----:B--2---:R-:W-:Y:S01]  /*19c0*/  HMMA.16816.F32.BF16 R48, R36, R24, R48 ;  /* 0x000000182430723c */ /* 0x004fe20000041830 */
[----:B------:R-:W-:Y:S01]  /*19d0*/  FADD R58, R58, -R56 ;  /* 0x800000383a3a7221 */ /* 0x000fe20000000000 */
[----:B------:R-:W-:-:S06]  /*19e0*/  FADD R63, R63, -R57 ;  /* 0x800000393f3f7221 */ /* 0x000fcc0000000000 */
[----:B0-----:R-:W-:Y:S01]  /*19f0*/  HMMA.16816.F32.BF16 R32, R36, R28, R32 ;  /* 0x0000001c2420723c */ /* 0x001fe20000041820 */
[--C-:B------:R-:W-:Y:S01]  /*1a00*/  FADD R59, R59, -R56.reuse ;  /* 0x800000383b3b7221 */ /* 0x100fe20000000000 */
[----:B------:R-:W-:Y:S01]  /*1a10*/  FMUL R25, R63, 1.4426950216293334961 ;  /* 0x3fb8aa3b3f197820 */ /* 0x000fe20000400000 */
[--C-:B------:R-:W-:Y:S01]  /*1a20*/  FADD R64, R64, -R57.reuse ;  /* 0x8000003940407221 */ /* 0x100fe20000000000 */
[----:B------:R-:W-:Y:S01]  /*1a30*/  FADD R52, R52, -R56 ;  /* 0x8000003834347221 */ /* 0x000fe20000000000 */
[----:B------:R-:W-:-:S03]  /*1a40*/  FADD R62, R62, -R57 ;  /* 0x800000393e3e7221 */ /* 0x000fc60000000000 */
[----:B-1----:R-:W-:Y:S01]  /*1a50*/  HMMA.16816.F32.BF16 R40, R36, R16, R40 ;  /* 0x000000102428723c */ /* 0x002fe20000041828 */
[----:B------:R-:W-:Y:S01]  /*1a60*/  FMUL R37, R55, 1.4426950216293334961 ;  /* 0x3fb8aa3b37257820 */ /* 0x000fe20000400000 */
[----:B------:R-:W-:Y:S01]  /*1a70*/  FMUL R36, R66, 1.4426950216293334961 ;  /* 0x3fb8aa3b42247820 */ /* 0x000fe20000400000 */
[----:B------:R-:W-:Y:S01]  /*1a80*/  FMUL R16, R58, 1.4426950216293334961 ;  /* 0x3fb8aa3b3a107820 */ /* 0x000fe20000400000 */
[----:B------:R-:W-:-:S03]  /*1a90*/  FMUL R39, R59, 1.4426950216293334961 ;  /* 0x3fb8aa3b3b277820 */ /* 0x000fc60000400000 */
[----:B------:R-:W0:Y:S01]  /*1aa0*/  MUFU.EX2 R37, R37 ;  /* 0x0000002500257308 */ /* 0x000e220000000800 */
[----:B------:R-:W-:Y:S01]  /*1ab0*/  FMUL R38, R64, 1.4426950216293334961 ;  /* 0x3fb8aa3b40267820 */ /* 0x000fe20000400000 */
[----:B------:R-:W-:-:S06]  /*1ac0*/  FMUL R24, R52, 1.4426950216293334961 ;  /* 0x3fb8aa3b34187820 */ /* 0x000fcc0000400000 */
[----:B------:R-:W1:Y:S01]  /*1ad0*/  MUFU.EX2 R36, R36 ;  /* 0x0000002400247308 */ /* 0x000e620000000800 */
[----:B------:R-:W-:-:S07]  /*1ae0*/  FMUL R29, R62, 1.4426950216293334961 ;  /* 0x3fb8aa3b3e1d7820 */ /* 0x000fce0000400000 */
[----:B------:R-:W2:Y:S08]  /*1af0*/  MUFU.EX2 R16, R16 ;  /* 0x0000001000107308 */ /* 0x000eb00000000800 */
[----:B------:R-:W3:Y:S01]  /*1b00*/  MUFU.EX2 R25, R25 ;  /* 0x0000001900197308 */ /* 0x000ee20000000800 */
[----:B------:R-:W-:Y:S01]  /*1b10*/  FADD R20, R61, R20 ;  /* 0x000000143d147221 */ /* 0x000fe20000000000 */
[----:B------:R-:W-:-:S06]  /*1b20*/  FADD R21, R60, R21 ;  /* 0x000000153c157221 */ /* 0x000fcc0000000000 */
[----:B------:R-:W4:Y:S08]  /*1b30*/  MUFU.EX2 R39, R39 ;  /* 0x0000002700277308 */ /* 0x000f300000000800 */
[----:B------:R-:W5:Y:S01]  /*1b40*/  MUFU.EX2 R38, R38 ;  /* 0x0000002600267308 */ /* 0x000f620000000800 */
[----:B0-----:R-:W-:Y:S01]  /*1b50*/  FADD R17, R37, R20 ;  /* 0x0000001425117221 */ /* 0x001fe20000000000 */
[----:B-1----:R-:W-:-:S06]  /*1b60*/  FADD R20, R36, R21 ;  /* 0x0000001524147221 */ /* 0x002fcc0000000000 */
[----:B------:R-:W0:Y:S08]  /*1b70*/  MUFU.EX2 R24, R24 ;  /* 0x0000001800187308 */ /* 0x000e300000000800 */
[----:B------:R-:W1:Y:S01]  /*1b80*/  MUFU.EX2 R29, R29 ;  /* 0x0000001d001d7308 */ /* 0x000e620000000800 */
[----:B--2---:R-:W-:Y:S01]  /*1b90*/  FADD R28, R16, R17 ;  /* 0x00000011101c7221 */ /* 0x004fe20000000000 */
[----:B---3--:R-:W-:-:S03]  /*1ba0*/  FADD R17, R25, R20 ;  /* 0x0000001419117221 */ /* 0x008fc60000000000 */
[----:B----4-:R-:W-:Y:S01]  /*1bb0*/  FADD R21, R39, R28 ;  /* 0x0000001c27157221 */ /* 0x010fe20000000000 */
[----:B-----5:R-:W-:-:S03]  /*1bc0*/  FADD R20, R38, R17 ;  /* 0x0000001126147221 */ /* 0x020fc60000000000 */
[----:B0-----:R-:W-:Y:S01]  /*1bd0*/  FADD R52, R24, R21 ;  /* 0x0000001518347221 */ /* 0x001fe20000000000 */
[----:B-1----:R-:W-:-:S04]  /*1be0*/  FADD R28, R29, R20 ;  /* 0x000000141d1c7221 */ /* 0x002fc80000000000 */
[----:B------:R-:W0:Y:S04]  /*1bf0*/  SHFL.BFLY PT, R17, R52, 0x2, 0x1f ;  /* 0x0c401f0034117f89 */ /* 0x000e2800000e0000 */
[----:B------:R-:W1:Y:S01]  /*1c00*/  SHFL.BFLY PT, R21, R28, 0x2, 0x1f ;  /* 0x0c401f001c157f89 */ /* 0x000e6200000e0000 */
[----:B------:R-:W-:Y:S01]  /*1c10*/  UIADD3 UR4, UP0, UPT, UR4, 0x20, URZ ;  /* 0x0000002004047890 */ /* 0x000fe2000ff1e0ff */
[----:B------:R-:W-:Y:S02]  /*1c20*/  F2FP.BF16.F32.PACK_AB R37, R16, R37 ;  /* 0x000000251025723e */ /* 0x000fe400000010ff */
[----:B------:R-:W-:Y:S02]  /*1c30*/  F2FP.BF16.F32.PACK_AB R36, R25, R36 ;  /* 0x000000241924723e */ /* 0x000fe400000010ff */
[----:B------:R-:W-:-:S02]  /*1c40*/  F2FP.BF16.F32.PACK_AB R38, R29, R38 ;  /* 0x000000261d26723e */ /* 0x000fc400000010ff */
[----:B------:R-:W-:Y:S01]  /*1c50*/  F2FP.BF16.F32.PACK_AB R39, R24, R39 ;  /* 0x000000271827723e */ /* 0x000fe200000010ff */
[----:B------:R-:W-:Y:S01]  /*1c60*/  UIADD3.X UR5, UPT, UPT, URZ, UR5, URZ, UP0, !UPT ;  /* 0x00000005ff057290 */ /* 0x000fe200087fe4ff */
[----:B0-----:R-:W-:Y:S01]  /*1c70*/  FADD R17, R52, R17 ;  /* 0x0000001134117221 */ /* 0x001fe20000000000 */
[----:B-1----:R-:W-:-:S04]  /*1c80*/  FADD R21, R28, R21 ;  /* 0x000000151c157221 */ /* 0x002fc80000000000 */
[----:B------:R-:W0:Y:S04]  /*1c90*/  SHFL.BFLY PT, R16, R17, 0x1, 0x1f ;  /* 0x0c201f0011107f89 */ /* 0x000e2800000e0000 */
[----:B------:R-:W1:Y:S01]  /*1ca0*/  SHFL.BFLY PT, R20, R21, 0x1, 0x1f ;  /* 0x0c201f0015147f89 */ /* 0x000e6200000e0000 */
[----:B------:R-:W-:Y:S01]  /*1cb0*/  HMMA.16816.F32.BF16 R40, R36, R18, R40 ;  /* 0x000000122428723c */ /* 0x000fe20000041828 */
[----:B------:R-:W-:Y:S01]  /*1cc0*/  IMAD.U32 R18, RZ, RZ, UR5 ;  /* 0x00000005ff127e24 */ /* 0x000fe2000f8e00ff */
[----:B------:R-:W-:-:S04]  /*1cd0*/  ISETP.LE.U32.AND P0, PT, R4, UR4, PT ;  /* 0x0000000404007c0c */ /* 0x000fc8000bf03070 */
[----:B------:R-:W-:Y:S02]  /*1ce0*/  ISETP.GE.U32.AND.EX P0, PT, R18, RZ, PT, P0 ;  /* 0x000000ff1200720c */ /* 0x000fe40003f06100 */
[----:B------:R-:W-:Y:S01]  /*1cf0*/  HMMA.16816.F32.BF16 R48, R36, R26, R48 ;  /* 0x0000001a2430723c */ /* 0x000fe20000041830 */
[----:B------:R-:W-:Y:S01]  /*1d00*/  LEA R8, R9, R8, 0x5 ;  /* 0x0000000809087211 */ /* 0x000fe200078e28ff */
[----:B------:R-:W-:Y:S01]  /*1d10*/  IMAD R12, R7, 0x20, R12 ;  /* 0x00000020070c7824 */ /* 0x000fe200078e020c */
[----:B------:R-:W-:Y:S01]  /*1d20*/  MOV R61, R56 ;  /* 0x00000038003d7202 */ /* 0x000fe20000000f00 */
[----:B------:R-:W-:-:S04]  /*1d30*/  IMAD.MOV.U32 R60, RZ, RZ, R57 ;  /* 0x000000ffff3c7224 */ /* 0x000fc800078e0039 */
[----:B------:R-:W-:Y:S01]  /*1d40*/  HMMA.16816.F32.BF16 R44, R36, R22, R44 ;  /* 0x00000016242c723c */ /* 0x000fe2000004182c */
[----:B0-----:R-:W-:Y:S01]  /*1d50*/  FADD R16, R17, R16 ;  /* 0x0000001011107221 */ /* 0x001fe20000000000 */
[----:B-1----:R-:W-:-:S06]  /*1d60*/  FADD R21, R21, R20 ;  /* 0x0000001415157221 */ /* 0x002fcc0000000000 */
[----:B------:R-:W-:Y:S01]  /*1d70*/  HMMA.16816.F32.BF16 R32, R36, R30, R32 ;  /* 0x0000001e2420723c */ /* 0x000fe20000041820 */
[----:B------:R-:W-:Y:S01]  /*1d80*/  FFMA R14, R53, R14, R16 ;  /* 0x0000000e350e7223 */ /* 0x000fe20000000010 */
[----:B------:R-:W-:Y:S01]  /*1d90*/  FFMA R15, R54, R15, R21 ;  /* 0x0000000f360f7223 */ /* 0x000fe20000000015 */
[----:B------:R-:W-:Y:S02]  /*1da0*/  NOP ;  /* 0x0000000000007918 */ /* 0x000fe40000000000 */
[----:B------:R-:W-:-:S15]  /*1db0*/  @!P0 BRA `(.L_x_1) ;  /* 0xffffffec008c8947 */ /* 0x000fde000383ffff */
.L_x_0:
[----:B------:R-:W0:Y:S01]  /*1dc0*/  S2R R2, SR_TID.X ;  /* 0x0000000000027919 */ /* 0x000e220000002100 */
[----:B------:R-:W2:Y:S01]  /*1dd0*/  S2UR UR5, SR_CgaCtaId ;  /* 0x00000000000579c3 */ /* 0x000ea20000008800 */
[----:B------:R-:W-:Y:S01]  /*1de0*/  UMOV UR4, 0x400 ;  /* 0x0000040000047882 */ /* 0x000fe20000000000 */
[----:B-1----:R-:W-:Y:S01]  /*1df0*/  IMAD.MOV.U32 R20, RZ, RZ, R15 ;  /* 0x000000ffff147224 */ /* 0x002fe200078e000f */
[----:B------:R-:W-:-:S05]  /*1e00*/  MOV R15, R14 ;  /* 0x0000000e000f7202 */ /* 0x000fca0000000f00 */
[----:B------:R-:W-:Y:S01]  /*1e10*/  BAR.SYNC.DEFER_BLOCKING 0x0 ;  /* 0x0000000000007b1d */ /* 0x000fe20000010000 */
[C---:B------:R-:W-:Y:S02]  /*1e20*/  FSETP.GEU.AND P2, PT, R15.reuse, 1.175494350822287508e-38, PT ;  /* 0x008000000f00780b */ /* 0x040fe40003f4e000 */
[----:B------:R-:W-:-:S05]  /*1e30*/  FSETP.GT.AND P0, PT, |R15|, 8.50705917302346158658e+37, PT ;  /* 0x7e8000000f00780b */ /* 0x000fca0003f04200 */
[----:B------:R-:W1:Y:S01]  /*1e40*/  LDC R30, c[0x0][0x3e8] ;  /* 0x0000fa00ff1e7b82 */ /* 0x000e620000000800 */
[----:B------:R-:W-:Y:S02]  /*1e50*/  FSETP.GEU.AND P3, PT, |R15|, 1.175494350822287508e-38, PT ;  /* 0x008000000f00780b */ /* 0x000fe40003f6e200 */
[----:B------:R-:W-:Y:S02]  /*1e60*/  FSETP.GEU.AND P1, PT, R20, 1.175494350822287508e-38, PT ;  /* 0x008000001400780b */ /* 0x000fe40003f2e000 */
[----:B------:R-:W-:-:S03]  /*1e70*/  FSEL R9, RZ, -23, P2 ;  /* 0xc1b80000ff097808 */ /* 0x000fc60001000000 */
[----:B------:R-:W-:Y:S01]  /*1e80*/  @P0 FMUL R35, R35, 0.25 ;  /* 0x3e80000023230820 */ /* 0x000fe20000400000 */
[----:B------:R-:W-:Y:S01]  /*1e90*/  @P0 FMUL R34, R34, 0.25 ;  /* 0x3e80000022220820 */ /* 0x000fe20000400000 */
[----:B--2---:R-:W-:Y:S01]  /*1ea0*/  ULEA UR6, UR5, UR4, 0x18 ;  /* 0x0000000405067291 */ /* 0x004fe2000f8ec0ff */
[----:B------:R-:W-:Y:S01]  /*1eb0*/  @P0 FMUL R43, R43, 0.25 ;  /* 0x3e8000002b2b0820 */ /* 0x000fe20000400000 */
[----:B------:R-:W-:Y:S01]  /*1ec0*/  @P0 FMUL R42, R42, 0.25 ;  /* 0x3e8000002a2a0820 */ /* 0x000fe20000400000 */
[----:B------:R-:W-:Y:S01]  /*1ed0*/  @P0 FMUL R47, R47, 0.25 ;  /* 0x3e8000002f2f0820 */ /* 0x000fe20000400000 */
[----:B------:R-:W-:Y:S01]  /*1ee0*/  @P0 FMUL R46, R46, 0.25 ;  /* 0x3e8000002e2e0820 */ /* 0x000fe20000400000 */
[----:B------:R-:W-:Y:S01]  /*1ef0*/  @P0 FMUL R51, R51, 0.25 ;  /* 0x3e80000033330820 */ /* 0x000fe20000400000 */
[----:B------:R-:W-:Y:S01]  /*1f00*/  @P0 FMUL R50, R50, 0.25 ;  /* 0x3e80000032320820 */ /* 0x000fe20000400000 */
[C---:B0-----:R-:W-:Y:S01]  /*1f10*/  IMAD.SHL.U32 R5, R2.reuse, 0x8, RZ ;  /* 0x0000000802057824 */ /* 0x041fe200078e00ff */
[C---:B------:R-:W-:Y:S01]  /*1f20*/  LOP3.LUT R4, R2.reuse, 0x7, RZ, 0xc0, !PT ;  /* 0x0000000702047812 */ /* 0x040fe200078ec0ff */
[C---:B------:R-:W-:Y:S01]  /*1f30*/  IMAD.SHL.U32 R3, R2.reuse, 0x4, RZ ;  /* 0x0000000402037824 */ /* 0x040fe200078e00ff */
[----:B------:R-:W-:Y:S01]  /*1f40*/  SHF.R.U32.HI R7, RZ, 0x1, R2 ;  /* 0x00000001ff077819 */ /* 0x000fe20000011602 */
[----:B------:R-:W-:Y:S01]  /*1f50*/  IMAD.SHL.U32 R14, R2, 0x80, RZ ;  /* 0x00000080020e7824 */ /* 0x000fe200078e00ff */
[----:B------:R-:W-:Y:S01]  /*1f60*/  LOP3.LUT R5, R5, 0x180, RZ, 0xc0, !PT ;  /* 0x0000018005057812 */ /* 0x000fe200078ec0ff */
[----:B------:R-:W-:Y:S01]  /*1f70*/  @!P3 FMUL R35, R35, 16777216 ;  /* 0x4b8000002323b820 */ /* 0x000fe20000400000 */
[----:B------:R-:W-:Y:S01]  /*1f80*/  LOP3.LUT R7, R7, 0x4, RZ, 0xc0, !PT ;  /* 0x0000000407077812 */ /* 0x000fe200078ec0ff */
[----:B------:R-:W-:Y:S01]  /*1f90*/  @!P3 FMUL R34, R34, 16777216 ;  /* 0x4b8000002222b820 */ /* 0x000fe20000400000 */
[----:B------:R-:W-:Y:S01]  /*1fa0*/  SHF.L.U32 R6, R2, 0x6, RZ ;  /* 0x0000000602067819 */ /* 0x000fe200000006ff */
[C---:B------:R-:W-:Y:S01]  /*1fb0*/  IMAD R17, R4.reuse, 0x10, R5 ;  /* 0x0000001004117824 */ /* 0x040fe200078e0205 */
[----:B------:R-:W-:Y:S01]  /*1fc0*/  LEA R4, R4, UR6, 0x3 ;  /* 0x0000000604047c11 */ /* 0x000fe2000f8e18ff */
[----:B------:R-:W-:Y:S01]  /*1fd0*/  FMUL R5, R20, 8388608 ;  /* 0x4b00000014057820 */ /* 0x000fe20000400000 */
[----:B------:R-:W-:Y:S01]  /*1fe0*/  LOP3.LUT R3, R3, 0xb8, RZ, 0xc0, !PT ;  /* 0x000000b803037812 */ /* 0x000fe200078ec0ff */
[----:B------:R-:W-:Y:S01]  /*1ff0*/  @!P3 FMUL R43, R43, 16777216 ;  /* 0x4b8000002b2bb820 */ /* 0x000fe20000400000 */
[----:B------:R-:W-:Y:S01]  /*2000*/  LOP3.LUT R13, R2, 0x10, RZ, 0xc0, !PT ;  /* 0x00000010020d7812 */ /* 0x000fe200078ec0ff */
[----:B------:R-:W-:Y:S01]  /*2010*/  IMAD.IADD R16, R7, 0x1, R4 ;  /* 0x0000000107107824 */ /* 0x000fe200078e0204 */
[----:B------:R-:W-:Y:S01]  /*2020*/  LOP3.LUT R6, R3, 0x40, R6, 0xf8, !PT ;  /* 0x0000004003067812 */ /* 0x000fe200078ef806 */
[----:B------:R-:W-:Y:S01]  /*2030*/  FMUL R4, R15, 8388608 ;  /* 0x4b0000000f047820 */ /* 0x000fe20000400000 */
[----:B------:R-:W-:Y:S01]  /*2040*/  SHF.R.S32.HI R3, RZ, 0x4, R2 ;  /* 0x00000004ff037819 */ /* 0x000fe20000011402 */
[----:B------:R-:W-:Y:S01]  /*2050*/  @!P3 FMUL R42, R42, 16777216 ;  /* 0x4b8000002a2ab820 */ /* 0x000fe20000400000 */
[----:B------:R-:W-:Y:S01]  /*2060*/  FSEL R5, R5, R20, !P1 ;  /* 0x0000001405057208 */ /* 0x000fe20004800000 */
[----:B------:R-:W-:Y:S01]  /*2070*/  @!P3 FMUL R47, R47, 16777216 ;  /* 0x4b8000002f2fb820 */ /* 0x000fe20000400000 */
[----:B------:R-:W-:Y:S01]  /*2080*/  SGXT R3, R3, 0x1 ;  /* 0x000000010303781a */ /* 0x000fe20000000200 */
[----:B------:R-:W-:Y:S01]  /*2090*/  @!P3 FMUL R46, R46, 16777216 ;  /* 0x4b8000002e2eb820 */ /* 0x000fe20000400000 */
[----:B------:R-:W-:Y:S01]  /*20a0*/  FSEL R4, R4, R15, !P2 ;  /* 0x0000000f04047208 */ /* 0x000fe20005000000 */
[----:B------:R-:W-:Y:S01]  /*20b0*/  @P0 FMUL R15, R15, 0.25 ;  /* 0x3e8000000f0f0820 */ /* 0x000fe20000400000 */
[----:B------:R-:W-:Y:S01]  /*20c0*/  LOP3.LUT R28, R6, 0x240, R3, 0x78, !PT ;  /* 0x00000240061c7812 */ /* 0x000fe200078e7803 */
[----:B------:R-:W-:Y:S01]  /*20d0*/  @!P3 FMUL R51, R51, 16777216 ;  /* 0x4b8000003333b820 */ /* 0x000fe20000400000 */
[----:B------:R-:W-:Y:S01]  /*20e0*/  FSEL R7, RZ, -23, P1 ;  /* 0xc1b80000ff077808 */ /* 0x000fe20000800000 */
[----:B------:R-:W-:Y:S01]  /*20f0*/  VIADD R6, R4, 0xc0cafb0d ;  /* 0xc0cafb0d04067836 */ /* 0x000fe20000000000 */
[C---:B------:R-:W-:Y:S01]  /*2100*/  FSETP.GT.AND P1, PT, |R20|.reuse, 8.50705917302346158658e+37, PT ;  /* 0x7e8000001400780b */ /* 0x040fe20003f24200 */
[----:B------:R-:W-:Y:S01]  /*2110*/  @!P3 FMUL R15, R15, 16777216 ;  /* 0x4b8000000f0fb820 */ /* 0x000fe20000400000 */
[----:B------:R-:W-:Y:S01]  /*2120*/  FSETP.GEU.AND P2, PT, |R20|, 1.175494350822287508e-38, PT ;  /* 0x008000001400780b */ /* 0x000fe20003f4e200 */
[----:B------:R-:W-:Y:S01]  /*2130*/  @!P3 FMUL R50, R50, 16777216 ;  /* 0x4b8000003232b820 */ /* 0x000fe20000400000 */
[----:B------:R-:W-:Y:S01]  /*2140*/  LOP3.LUT R11, R6, 0xff800000, RZ, 0xc0, !PT ;  /* 0xff800000060b7812 */ /* 0x000fe200078ec0ff */
[----:B------:R-:W0:Y:S01]  /*2150*/  LDCU.64 UR4, c[0x0][0x3e0] ;  /* 0x00007c00ff0477ac */ /* 0x000e220008000a00 */
[----:B------:R-:W-:-:S02]  /*2160*/  IADD3 R3, PT, PT, R5, -0x3f3504f3, RZ ;  /* 0xc0cafb0d05037810 */ /* 0x000fc40007ffe0ff */
[----:B------:R-:W-:Y:S01]  /*2170*/  I2FP.F32.S32 R12, R11 ;  /* 0x0000000b000c7245 */ /* 0x000fe20000201400 */
[----:B------:R-:W-:Y:S01]  /*2180*/  IMAD.IADD R11, R4, 0x1, -R11 ;  /* 0x00000001040b7824 */ /* 0x000fe200078e0a0b */
[----:B------:R-:W-:Y:S01]  /*2190*/  LOP3.LUT R8, R3, 0xff800000, RZ, 0xc0, !PT ;  /* 0xff80000003087812 */ /* 0x000fe200078ec0ff */
[----:B------:R-:W-:Y:S01]  /*21a0*/  IMAD R3, R13, 0x4, R16 ;  /* 0x000000040d037824 */ /* 0x000fe200078e0210 */
[----:B------:R-:W-:Y:S01]  /*21b0*/  LOP3.LUT R17, R17, 0x48, R2, 0x78, !PT ;  /* 0x0000004811117812 */ /* 0x000fe200078e7802 */
[----:B------:R-:W-:Y:S01]  /*21c0*/  FFMA.FTZ R12, R12, 1.1920928955078125e-07, R9 ;  /* 0x340000000c0c7823 */ /* 0x000fe20000010009 */
[----:B------:R-:W-:Y:S01]  /*21d0*/  @P1 FMUL R20, R20, 0.25 ;  /* 0x3e80000014141820 */ /* 0x000fe20000400000 */
[----:B------:R-:W2:Y:S01]  /*21e0*/  MUFU.RCP R9, R15 ;  /* 0x0000000f00097308 */ /* 0x000ea20000001000 */
[----:B------:R-:W-:Y:S01]  /*21f0*/  I2FP.F32.S32 R10, R8 ;  /* 0x00000008000a7245 */ /* 0x000fe20000201400 */
[----:B------:R-:W-:Y:S02]  /*2200*/  IMAD.IADD R8, R5, 0x1, -R8 ;  /* 0x0000000105087824 */ /* 0x000fe400078e0a08 */
[----:B------:R-:W-:Y:S01]  /*2210*/  @!P2 FMUL R20, R20, 16777216 ;  /* 0x4b8000001414a820 */ /* 0x000fe20000400000 */
[----:B------:R-:W-:Y:S01]  /*2220*/  FADD R11, R11, -1 ;  /* 0xbf8000000b0b7421 */ /* 0x000fe20000000000 */
[----:B------:R-:W-:Y:S01]  /*2230*/  LOP3.LUT R6, R17, 0x600, R14, 0xf8, !PT ;  /* 0x0000060011067812 */ /* 0x000fe200078ef80e */
[----:B------:R-:W-:Y:S01]  /*2240*/  FFMA.FTZ R7, R10, 1.1920928955078125e-07, R7 ;  /* 0x340000000a077823 */ /* 0x000fe20000010007 */
[----:B------:R-:W-:Y:S01]  /*2250*/  MOV R10, 0x3dc6b27f ;  /* 0x3dc6b27f000a7802 */ /* 0x000fe20000000f00 */
[----:B------:R-:W3:Y:S01]  /*2260*/  MUFU.RCP R15, R20 ;  /* 0x00000014000f7308 */ /* 0x000ee20000001000 */
[----:B------:R-:W-:Y:S01]  /*2270*/  FADD R8, R8, -1 ;  /* 0xbf80000008087421 */ /* 0x000fe20000000000 */
[----:B------:R-:W-:Y:S01]  /*2280*/  @P1 FMUL R33, R33, 0.25 ;  /* 0x3e80000021211820 */ /* 0x000fe20000400000 */
[----:B------:R-:W-:Y:S01]  /*2290*/  @P1 FMUL R32, R32, 0.25 ;  /* 0x3e80000020201820 */ /* 0x000fe20000400000 */
[----:B------:R-:W-:Y:S01]  /*22a0*/  @P1 FMUL R41, R41, 0.25 ;  /* 0x3e80000029291820 */ /* 0x000fe20000400000 */
[----:B------:R-:W-:Y:S01]  /*22b0*/  @P1 FMUL R40, R40, 0.25 ;  /* 0x3e80000028281820 */ /* 0x000fe20000400000 */
[----:B------:R-:W-:Y:S01]  /*22c0*/  @P1 FMUL R45, R45, 0.25 ;  /* 0x3e8000002d2d1820 */ /* 0x000fe20000400000 */
[----:B------:R-:W-:Y:S01]  /*22d0*/  @P1 FMUL R44, R44, 0.25 ;  /* 0x3e8000002c2c1820 */ /* 0x000fe20000400000 */
[----:B------:R-:W-:Y:S01]  /*22e0*/  @P1 FMUL R48, R48, 0.25 ;  /* 0x3e80000030301820 */ /* 0x000fe20000400000 */
[C---:B--2---:R-:W-:Y:S01]  /*22f0*/  FMUL R13, R9.reuse, R35 ;  /* 0x00000023090d7220 */ /* 0x044fe20000400000 */
[C---:B------:R-:W-:Y:S01]  /*2300*/  FMUL R14, R9.reuse, R34 ;  /* 0x00000022090e7220 */ /* 0x040fe20000400000 */
[C---:B------:R-:W-:Y:S01]  /*2310*/  FMUL R18, R9.reuse, R43 ;  /* 0x0000002b09127220 */ /* 0x040fe20000400000 */
[C---:B------:R-:W-:Y:S01]  /*2320*/  FMUL R19, R9.reuse, R42 ;  /* 0x0000002a09137220 */ /* 0x040fe20000400000 */
[C---:B------:R-:W-:Y:S01]  /*2330*/  FMUL R22, R9.reuse, R47 ;  /* 0x0000002f09167220 */ /* 0x040fe20000400000 */
[C---:B------:R-:W-:Y:S01]  /*2340*/  FMUL R23, R9.reuse, R46 ;  /* 0x0000002e09177220 */ /* 0x040fe20000400000 */
[C---:B------:R-:W-:Y:S01]  /*2350*/  FMUL R27, R9.reuse, R51 ;  /* 0x00000033091b7220 */ /* 0x040fe20000400000 */
[----:B------:R-:W-:Y:S01]  /*2360*/  FMUL R26, R9, R50 ;  /* 0x00000032091a7220 */ /* 0x000fe20000400000 */
[-C--:B------:R-:W-:Y:S01]  /*2370*/  FFMA.FTZ R9, R8, R10.reuse, -0.16845393180847167969 ;  /* 0xbe2c7f3008097423 */ /* 0x080fe2000001000a */
[----:B------:R-:W-:Y:S01]  /*2380*/  FFMA.FTZ R10, R11, R10, -0.16845393180847167969 ;  /* 0xbe2c7f300b0a7423 */ /* 0x000fe2000001000a */
[----:B------:R-:W-:Y:S01]  /*2390*/  @P1 FMUL R49, R49, 0.25 ;  /* 0x3e80000031311820 */ /* 0x000fe20000400000 */
[----:B------:R-:W-:Y:S01]  /*23a0*/  @!P2 FMUL R33, R33, 16777216 ;  /* 0x4b8000002121a820 */ /* 0x000fe20000400000 */
[----:B------:R-:W-:Y:S01]  /*23b0*/  @!P2 FMUL R32, R32, 16777216 ;  /* 0x4b8000002020a820 */ /* 0x000fe20000400000 */
[----:B------:R-:W-:Y:S01]  /*23c0*/  FFMA.FTZ R10, R11, R10, 0.1716887056827545166 ;  /* 0x3e2fcf2a0b0a7423 */ /* 0x000fe2000001000a */
[----:B------:R-:W-:Y:S01]  /*23d0*/  @!P2 FMUL R41, R41, 16777216 ;  /* 0x4b8000002929a820 */ /* 0x000fe20000400000 */
[----:B------:R-:W-:Y:S01]  /*23e0*/  @!P2 FMUL R40, R40, 16777216 ;  /* 0x4b8000002828a820 */ /* 0x000fe20000400000 */
[----:B------:R-:W-:Y:S01]  /*23f0*/  @!P2 FMUL R45, R45, 16777216 ;  /* 0x4b8000002d2da820 */ /* 0x000fe20000400000 */
[----:B------:R-:W-:Y:S01]  /*2400*/  @!P2 FMUL R44, R44, 16777216 ;  /* 0x4b8000002c2ca820 */ /* 0x000fe20000400000 */
[----:B------:R-:W-:Y:S01]  /*2410*/  @!P2 FMUL R48, R48, 16777216 ;  /* 0x4b8000003030a820 */ /* 0x000fe20000400000 */
[----:B------:R-:W-:Y:S01]  /*2420*/  @!P2 FMUL R49, R49, 16777216 ;  /* 0x4b8000003131a820 */ /* 0x000fe20000400000 */
[----:B------:R-:W-:Y:S01]  /*2430*/  FFMA.FTZ R10, R11, R10, -0.17900948226451873779 ;  /* 0xbe374e430b0a7423 */ /* 0x000fe2000001000a */
[C---:B---3--:R-:W-:Y:S01]  /*2440*/  FMUL R16, R15.reuse, R33 ;  /* 0x000000210f107220 */ /* 0x048fe20000400000 */
[C---:B------:R-:W-:Y:S01]  /*2450*/  FMUL R17, R15.reuse, R32 ;  /* 0x000000200f117220 */ /* 0x040fe20000400000 */
[C---:B------:R-:W-:Y:S01]  /*2460*/  FMUL R21, R15.reuse, R41 ;  /* 0x000000290f157220 */ /* 0x040fe20000400000 */
[C---:B------:R-:W-:Y:S01]  /*2470*/  FMUL R20, R15.reuse, R40 ;  /* 0x000000280f147220 */ /* 0x040fe20000400000 */
[C---:B------:R-:W-:Y:S01]  /*2480*/  FMUL R24, R15.reuse, R45 ;  /* 0x0000002d0f187220 */ /* 0x040fe20000400000 */
[C---:B------:R-:W-:Y:S01]  /*2490*/  FMUL R25, R15.reuse, R44 ;  /* 0x0000002c0f197220 */ /* 0x040fe20000400000 */
[C---:B------:R-:W-:Y:S01]  /*24a0*/  FMUL R48, R15.reuse, R48 ;  /* 0x000000300f307220 */ /* 0x040fe20000400000 */
[----:B------:R-:W-:Y:S01]  /*24b0*/  FMUL R15, R15, R49 ;  /* 0x000000310f0f7220 */ /* 0x000fe20000400000 */
[----:B------:R-:W-:Y:S01]  /*24c0*/  FFMA.FTZ R10, R11, R10, 0.20512372255325317383 ;  /* 0x3e520bf40b0a7423 */ /* 0x000fe2000001000a */
[C---:B------:R-:W-:Y:S01]  /*24d0*/  FFMA.FTZ R9, R8.reuse, R9, 0.1716887056827545166 ;  /* 0x3e2fcf2a08097423 */ /* 0x040fe20000010009 */
[----:B------:R-:W-:Y:S01]  /*24e0*/  F2FP.BF16.F32.PACK_AB R49, R17, R20 ;  /* 0x000000141131723e */ /* 0x000fe200000010ff */
[----:B0-----:R-:W-:Y:S01]  /*24f0*/  UIMAD UR4, UR7, UR4, URZ ;  /* 0x00000004070472a4 */ /* 0x001fe2000f8e02ff */
[----:B------:R-:W-:Y:S01]  /*2500*/  FFMA.FTZ R10, R11, R10, -0.24046532809734344482 ;  /* 0xbe763c8b0b0a7423 */ /* 0x000fe2000001000a */
[----:B------:R-:W-:Y:S01]  /*2510*/  F2FP.BF16.F32.PACK_AB R48, R25, R48 ;  /* 0x000000301930723e */ /* 0x000fe200000010ff */
[----:B------:R-:W-:Y:S01]  /*2520*/  FFMA.FTZ R9, R8, R9, -0.17900948226451873779 ;  /* 0xbe374e4308097423 */ /* 0x000fe20000010009 */
[----:B------:R-:W-:Y:S01]  /*2530*/  F2FP.BF16.F32.PACK_AB R21, R16, R21 ;  /* 0x000000151015723e */ /* 0x000fe200000010ff */
[----:B------:R-:W-:Y:S01]  /*2540*/  FFMA.FTZ R10, R11, R10, 0.28857114911079406738 ;  /* 0x3e93bf990b0a7423 */ /* 0x000fe2000001000a */
[----:B------:R-:W-:Y:S01]  /*2550*/  F2FP.BF16.F32.PACK_AB R20, R24, R15 ;  /* 0x0000000f1814723e */ /* 0x000fe200000010ff */
[----:B------:R-:W-:Y:S01]  /*2560*/  STS.64 [R28+UR6], R48 ;  /* 0x000000301c007988 */ /* 0x000fe20008000a06 */
[----:B------:R-:W-:Y:S01]  /*2570*/  F2FP.BF16.F32.PACK_AB R15, R14, R19 ;  /* 0x000000130e0f723e */ /* 0x000fe200000010ff */
[----:B------:R-:W-:Y:S01]  /*2580*/  FFMA.FTZ R9, R8, R9, 0.20512372255325317383 ;  /* 0x3e520bf408097423 */ /* 0x000fe20000010009 */
[----:B------:R-:W-:Y:S01]  /*2590*/  F2FP.BF16.F32.PACK_AB R14, R23, R26 ;  /* 0x0000001a170e723e */ /* 0x000fe200000010ff */
[----:B------:R0:W-:Y:S01]  /*25a0*/  STS.64 [R28+UR6+0x100], R20 ;  /* 0x000100141c007988 */ /* 0x0001e20008000a06 */
[----:B------:R-:W-:Y:S01]  /*25b0*/  F2FP.BF16.F32.PACK_AB R23, R13, R18 ;  /* 0x000000120d17723e */ /* 0x000fe200000010ff */
[C---:B------:R-:W-:Y:S01]  /*25c0*/  FFMA.FTZ R10, R11.reuse, R10, -0.36067417263984680176 ;  /* 0xbeb8aa490b0a7423 */ /* 0x040fe2000001000a */
[----:B------:R-:W-:Y:S01]  /*25d0*/  F2FP.BF16.F32.PACK_AB R22, R22, R27 ;  /* 0x0000001b1616723e */ /* 0x000fe200000010ff */
[C---:B------:R-:W-:Y:S01]  /*25e0*/  FFMA.FTZ R9, R8.reuse, R9, -0.24046532809734344482 ;  /* 0xbe763c8b08097423 */ /* 0x040fe20000010009 */
[----:B------:R-:W2:Y:S01]  /*25f0*/  LDC.64 R16, c[0x0][0x398] ;  /* 0x0000e600ff107b82 */ /* 0x000ea20000000a00 */
[----:B------:R-:W-:Y:S01]  /*2600*/  FFMA.FTZ R10, R11, R10, 0.48089820146560668945 ;  /* 0x3ef6384a0b0a7423 */ /* 0x000fe2000001000a */
[----:B------:R-:W-:Y:S01]  /*2610*/  ISETP.GE.U32.AND P1, PT, R5, 0x7f800000, PT ;  /* 0x7f8000000500780c */ /* 0x000fe20003f26070 */
[----:B------:R-:W-:Y:S01]  /*2620*/  FFMA.FTZ R9, R8, R9, 0.28857114911079406738 ;  /* 0x3e93bf9908097423 */ /* 0x000fe20000010009 */
[----:B------:R-:W-:Y:S01]  /*2630*/  SHF.R.U32.HI R13, RZ, 0x5, R2 ;  /* 0x00000005ff0d7819 */ /* 0x000fe20000011602 */
[C---:B------:R-:W-:Y:S01]  /*2640*/  FFMA.FTZ R10, R11.reuse, R10, -0.72134751081466674805 ;  /* 0xbf38aa3b0b0a7423 */ /* 0x040fe2000001000a */
[----:B------:R-:W-:Y:S01]  /*2650*/  USHF.L.U32 UR8, UR4, 0x1, URZ ;  /* 0x0000000104087899 */ /* 0x000fe200080006ff */
[----:B0-----:R-:W-:Y:S01]  /*2660*/  LOP3.LUT R28, R28, 0x8, RZ, 0x3c, !PT ;  /* 0x000000081c1c7812 */ /* 0x001fe200078e3cff */
[----:B------:R-:W-:Y:S01]  /*2670*/  FFMA.FTZ R9, R8, R9, -0.36067417263984680176 ;  /* 0xbeb8aa4908097423 */ /* 0x000fe20000010009 */
[----:B------:R-:W-:Y:S01]  /*2680*/  FMUL R10, R11, R10 ;  /* 0x0000000a0b0a7220 */ /* 0x000fe20000400000 */
[----:B------:R-:W-:-:S02]  /*2690*/  SGXT.U32 R13, R13, 0x2 ;  /* 0x000000020d0d781a */ /* 0x000fc40000000000 */
[----:B------:R-:W-:Y:S01]  /*26a0*/  STS.64 [R28+UR6+0x400], R14 ;  /* 0x0004000e1c007988 */ /* 0x000fe20008000a06 */
[C---:B------:R-:W-:Y:S01]  /*26b0*/  FFMA.FTZ R9, R8.reuse, R9, 0.48089820146560668945 ;  /* 0x3ef6384a08097423 */ /* 0x040fe20000010009 */
[----:B------:R-:W-:Y:S01]  /*26c0*/  FMUL R10, R11, R10 ;  /* 0x0000000a0b0a7220 */ /* 0x000fe20000400000 */
[----:B------:R-:W-:Y:S01]  /*26d0*/  FSETP.NEU.AND P0, PT, R5, RZ, PT ;  /* 0x000000ff0500720b */ /* 0x000fe20003f0d000 */
[----:B------:R-:W-:Y:S01]  /*26e0*/  STS.64 [R28+UR6+0x500], R22 ;  /* 0x000500161c007988 */ /* 0x000fe20008000a06 */
[C---:B------:R-:W-:Y:S01]  /*26f0*/  FFMA.FTZ R9, R8.reuse, R9, -0.72134751081466674805 ;  /* 0xbf38aa3b08097423 */ /* 0x040fe20000010009 */
[----:B------:R-:W-:Y:S01]  /*2700*/  FFMA.FTZ R11, R11, 1.4426950216293334961, R10 ;  /* 0x3fb8aa3b0b0b7823 */ /* 0x000fe2000001000a */
[----:B-1----:R-:W-:Y:S01]  /*2710*/  IMAD R10, R13, R30, RZ ;  /* 0x0000001e0d0a7224 */ /* 0x002fe200078e02ff */
[----:B------:R-:W-:Y:S01]  /*2720*/  BAR.SYNC.DEFER_BLOCKING 0x0 ;  /* 0x0000000000007b1d */ /* 0x000fe20000010000 */
[----:B------:R-:W-:Y:S01]  /*2730*/  FMUL R9, R8, R9 ;  /* 0x0000000908097220 */ /* 0x000fe20000400000 */
[----:B------:R-:W-:Y:S01]  /*2740*/  FADD R21, R12, R11 ;  /* 0x0000000b0c157221 */ /* 0x000fe20000000000 */
[----:B------:R-:W-:-:S02]  /*2750*/  LOP3.LUT R11, R6, 0x8, RZ, 0x3c, !PT ;  /* 0x00000008060b7812 */ /* 0x000fc400078e3cff */
[----:B------:R-:W-:Y:S01]  /*2760*/  FMUL R9, R8, R9 ;  /* 0x0000000908097220 */ /* 0x000fe20000400000 */
[----:B------:R-:W-:Y:S02]  /*2770*/  ISETP.GE.U32.AND P2, PT, R4, 0x7f800000, PT ;  /* 0x7f8000000400780c */ /* 0x000fe40003f46070 */
[----:B------:R-:W-:Y:S01]  /*2780*/  LEA.HI R13, R2, 0x1c, RZ, 0x1b ;  /* 0x0000001c020d7811 */ /* 0x000fe200078fd8ff */
[----:B------:R-:W-:-:S04]  /*2790*/  FFMA.FTZ R8, R8, 1.4426950216293334961, R9 ;  /* 0x3fb8aa3b08087823 */ /* 0x000fc80000010009 */
[----:B------:R-:W-:Y:S01]  /*27a0*/  FADD R20, R7, R8 ;  /* 0x0000000807147221 */ /* 0x000fe20000000000 */
[----:B------:R-:W-:Y:S01]  /*27b0*/  @P1 MOV R8, 0x7f800000 ;  /* 0x7f80000000081802 */ /* 0x000fe20000000f00 */
[----:B------:R-:W-:Y:S01]  /*27c0*/  IMAD R7, R0, UR5, RZ ;  /* 0x0000000500077c24 */ /* 0x000fe2000f8e02ff */
[----:B------:R-:W-:Y:S01]  /*27d0*/  UIMAD.WIDE UR4, UR4, 0x2, URZ ;  /* 0x00000002040478a5 */ /* 0x000fe2000f8e02ff */
[----:B------:R-:W-:Y:S02]  /*27e0*/  IMAD R12, R13, R30, RZ ;  /* 0x0000001e0d0c7224 */ /* 0x000fe400078e02ff */
[----:B------:R-:W-:Y:S02]  /*27f0*/  IMAD.SHL.U32 R9, R7, 0x2, RZ ;  /* 0x0000000207097824 */ /* 0x000fe400078e00ff */
[----:B------:R-:W-:Y:S01]  /*2800*/  @P1 FFMA.FTZ R20, R5, R8, +INF ;  /* 0x7f80000005141423 */ /* 0x000fe20000010008 */
[----:B------:R-:W-:Y:S02]  /*2810*/  IMAD R5, R30, 0x4, R10 ;  /* 0x000000041e057824 */ /* 0x000fe400078e020a */
[----:B------:R-:W-:Y:S01]  /*2820*/  IMAD.HI R8, R7, 0x2, RZ ;  /* 0x0000000207087827 */ /* 0x000fe200078e02ff */
[----:B------:R0:W1:Y:S01]  /*2830*/  LDS.64 R22, [R6+UR6] ;  /* 0x0000000606167984 */ /* 0x0000620008000a00 */
[----:B--2---:R-:W-:-:S02]  /*2840*/  IADD3 R16, P1, P3, R9, UR8, R16 ;  /* 0x0000000809107c10 */ /* 0x004fc4000fb3e010 */
[----:B------:R-:W-:Y:S01]  /*2850*/  LEA R9, R30, R5, 0x2 ;  /* 0x000000051e097211 */ /* 0x000fe200078e10ff */
[----:B------:R2:W3:Y:S01]  /*2860*/  LDS.64 R24, [R11+UR6] ;  /* 0x000000060b187984 */ /* 0x0004e20008000a00 */
[----:B------:R-:W-:Y:S01]  /*2870*/  @P2 IMAD.MOV.U32 R7, RZ, RZ, 0x7f800000 ;  /* 0x7f800000ff072424 */ /* 0x000fe200078e00ff */
[----:B------:R-:W-:Y:S01]  /*2880*/  IADD3.X R26, PT, PT, R8, UR5, R17, P1, P3 ;  /* 0x00000005081a7c10 */ /* 0x000fe20008fe6411 */
[----:B------:R-:W4:Y:S01]  /*2890*/  LDCU UR4, c[0x0][0x3ec] ;  /* 0x00007d80ff0477ac */ /* 0x000f220008000800 */
[C---:B------:R-:W-:Y:S01]  /*28a0*/  FSETP.NEU.AND P1, PT, R4.reuse, RZ, PT ;  /* 0x000000ff0400720b */ /* 0x040fe20003f2d000 */
[----:B------:R-:W-:Y:S01]  /*28b0*/  @P2 FFMA.FTZ R21, R4, R7, +INF ;  /* 0x7f80000004152423 */ /* 0x000fe20000010007 */
[-C--:B0-----:R-:W-:Y:S01]  /*28c0*/  LEA R6, P3, R10, R16.reuse, 0x1 ;  /* 0x000000100a067211 */ /* 0x081fe200078608ff */
[----:B--2---:R-:W-:Y:S01]  /*28d0*/  IMAD R11, R30, 0x4, R9 ;  /* 0x000000041e0b7824 */ /* 0x004fe200078e0209 */
[----:B------:R-:W-:Y:S02]  /*28e0*/  LEA R4, P2, R5, R16, 0x1 ;  /* 0x0000001005047211 */ /* 0x000fe400078408ff */
[----:B------:R-:W-:-:S02]  /*28f0*/  LEA.HI.X.SX32 R7, R10, R26, 0x1, P3 ;  /* 0x0000001a0a077211 */ /* 0x000fc400018f0eff */
[----:B------:R-:W-:Y:S02]  /*2900*/  LEA R13, R30, R11, 0x2 ;  /* 0x0000000b1e0d7211 */ /* 0x000fe400078e10ff */
[-C--:B------:R-:W-:Y:S02]  /*2910*/  LEA R18, P4, R12, R16.reuse, 0x1 ;  /* 0x000000100c127211 */ /* 0x080fe400078808ff */
[----:B------:R-:W-:Y:S01]  /*2920*/  LEA R8, P3, R9, R16, 0x1 ;  /* 0x0000001009087211 */ /* 0x000fe200078608ff */
[C---:B------:R-:W-:Y:S01]  /*2930*/  IMAD R15, R30.reuse, 0x4, R13 ;  /* 0x000000041e0f7824 */ /* 0x040fe200078e020d */
[----:B------:R-:W-:Y:S02]  /*2940*/  LEA.HI.X.SX32 R5, R5, R26, 0x1, P2 ;  /* 0x0000001a05057211 */ /* 0x000fe400010f0eff */
[----:B------:R-:W-:Y:S01]  /*2950*/  LEA R10, P2, R11, R16, 0x1 ;  /* 0x000000100b0a7211 */ /* 0x000fe200078408ff */
[----:B------:R-:W-:Y:S01]  /*2960*/  IMAD R17, R30, 0x4, R15 ;  /* 0x000000041e117824 */ /* 0x000fe200078e020f */
[-C--:B------:R-:W-:Y:S01]  /*2970*/  LEA.HI.X.SX32 R19, R12, R26.reuse, 0x1, P4 ;  /* 0x0000001a0c137211 */ /* 0x080fe200020f0eff */
[----:B----4-:R-:W-:Y:S01]  /*2980*/  UIMAD UR4, UR7, UR4, URZ ;  /* 0x00000004070472a4 */ /* 0x010fe2000f8e02ff */
[----:B------:R-:W-:-:S02]  /*2990*/  LEA.HI.X.SX32 R9, R9, R26, 0x1, P3 ;  /* 0x0000001a09097211 */ /* 0x000fc400018f0eff */
[-C--:B------:R-:W-:Y:S01]  /*29a0*/  LEA R12, P3, R13, R16.reuse, 0x1 ;  /* 0x000000100d0c7211 */ /* 0x080fe200078608ff */
[----:B------:R-:W-:Y:S01]  /*29b0*/  USHF.L.U32 UR7, UR4, 0x2, URZ ;  /* 0x0000000204077899 */ /* 0x000fe200080006ff */
[----:B------:R-:W-:Y:S01]  /*29c0*/  LEA R14, P4, R15, R16, 0x1 ;  /* 0x000000100f0e7211 */ /* 0x000fe200078808ff */
[----:B------:R-:W-:Y:S01]  /*29d0*/  UIMAD.WIDE UR4, UR4, 0x4, URZ ;  /* 0x00000004040478a5 */ /* 0x000fe2000f8e02ff */
[----:B------:R-:W-:Y:S02]  /*29e0*/  LEA.HI.X.SX32 R11, R11, R26, 0x1, P2 ;  /* 0x0000001a0b0b7211 */ /* 0x000fe400010f0eff */
[----:B------:R-:W-:Y:S02]  /*29f0*/  LEA R16, P5, R17, R16, 0x1 ;  /* 0x0000001011107211 */ /* 0x000fe400078a08ff */
[-C--:B------:R-:W-:Y:S01]  /*2a00*/  LEA.HI.X.SX32 R13, R13, R26.reuse, 0x1, P3 ;  /* 0x0000001a0d0d7211 */ /* 0x080fe200018f0eff */
[----:B-1----:R0:W-:Y:S01]  /*2a10*/  STG.E.U16 desc[UR10][R6.64], R22 ;  /* 0x0000001606007986 */ /* 0x0021e2000c10150a */
[----:B------:R-:W-:-:S02]  /*2a20*/  LEA.HI.X.SX32 R15, R15, R26, 0x1, P4 ;  /* 0x0000001a0f0f7211 */ /* 0x000fc400020f0eff */
[----:B------:R-:W-:Y:S01]  /*2a30*/  LEA.HI.X.SX32 R17, R17, R26, 0x1, P5 ;  /* 0x0000001a11117211 */ /* 0x000fe200028f0eff */
[----:B---3--:R1:W-:Y:S01]  /*2a40*/  STG.E.U16 desc[UR10][R4.64], R24 ;  /* 0x0000001804007986 */ /* 0x0083e2000c10150a */
[----:B------:R-:W-:Y:S01]  /*2a50*/  FSEL R20, R20, -INF , P0 ;  /* 0xff80000014147808 */ /* 0x000fe20000000000 */
[----:B------:R-:W2:Y:S01]  /*2a60*/  LDC.64 R26, c[0x0][0x3a0] ;  /* 0x0000e800ff1a7b82 */ /* 0x000ea20000000a00 */
[----:B------:R-:W-:Y:S02]  /*2a70*/  FSEL R21, R21, -INF , P1 ;  /* 0xff80000015157808 */ /* 0x000fe40000800000 */
[----:B------:R-:W-:Y:S01]  /*2a80*/  LOP3.LUT P0, RZ, R2, 0x60, RZ, 0xc0, !PT ;  /* 0x0000006002ff7812 */ /* 0x000fe2000780c0ff */
[----:B------:R-:W-:Y:S01]  /*2a90*/  FFMA R20, R20, 0.69314718246459960938, R57 ;  /* 0x3f31721814147823 */ /* 0x000fe20000000039 */
[----:B------:R-:W-:Y:S01]  /*2aa0*/  SHF.L.U32 R2, R2, 0x1, RZ ;  /* 0x0000000102027819 */ /* 0x000fe200000006ff */
[----:B------:R-:W-:Y:S01]  /*2ab0*/  FFMA R21, R21, 0.69314718246459960938, R56 ;  /* 0x3f31721815157823 */ /* 0x000fe20000000038 */
[----:B0-----:R-:W-:-:S02]  /*2ac0*/  PRMT R7, R22, 0x7632, R7 ;  /* 0x0000763216077816 */ /* 0x001fc40000000007 */
[----:B------:R-:W-:Y:S02]  /*2ad0*/  LOP3.LUT R2, R2, 0x78, RZ, 0xc0, !PT ;  /* 0x0000007802027812 */ /* 0x000fe400078ec0ff */
[----:B-1----:R-:W-:Y:S01]  /*2ae0*/  PRMT R5, R24, 0x7632, R5 ;  /* 0x0000763218057816 */ /* 0x002fe20000000005 */
[----:B------:R0:W-:Y:S04]  /*2af0*/  STG.E.U16 desc[UR10][R8.64], R7 ;  /* 0x0000000708007986 */ /* 0x0001e8000c10150a */
[----:B------:R1:W-:Y:S04]  /*2b00*/  STG.E.U16 desc[UR10][R10.64], R5 ;  /* 0x000000050a007986 */ /* 0x0003e8000c10150a */
[----:B------:R3:W-:Y:S01]  /*2b10*/  STG.E.U16 desc[UR10][R12.64], R23 ;  /* 0x000000170c007986 */ /* 0x0007e2000c10150a */
[----:B0-----:R-:W-:-:S03]  /*2b20*/  PRMT R9, R23, 0x7632, R9 ;  /* 0x0000763217097816 */ /* 0x001fc60000000009 */
[----:B------:R3:W-:Y:S01]  /*2b30*/  STG.E.U16 desc[UR10][R14.64], R25 ;  /* 0x000000190e007986 */ /* 0x0007e2000c10150a */
[----:B-1----:R-:W-:-:S03]  /*2b40*/  PRMT R11, R25, 0x7632, R11 ;  /* 0x00007632190b7816 */ /* 0x002fc6000000000b */
[----:B------:R3:W-:Y:S01]  /*2b50*/  STG.E.U16 desc[UR10][R16.64], R9 ;  /* 0x0000000910007986 */ /* 0x0007e2000c10150a */
[C---:B------:R-:W-:Y:S02]  /*2b60*/  IMAD.SHL.U32 R5, R0.reuse, 0x4, RZ ;  /* 0x0000000400057824 */ /* 0x040fe400078e00ff */
[----:B------:R-:W-:Y:S01]  /*2b70*/  IMAD.HI R0, R0, 0x4, RZ ;  /* 0x0000000400007827 */ /* 0x000fe200078e02ff */
[----:B------:R3:W-:Y:S01]  /*2b80*/  STG.E.U16 desc[UR10][R18.64], R11 ;  /* 0x0000000b12007986 */ /* 0x0007e2000c10150a */
[----:B------:R-:W-:Y:S01]  /*2b90*/  BAR.SYNC.DEFER_BLOCKING 0x0 ;  /* 0x0000000000007b1d */ /* 0x000fe20000010000 */
[----:B--2---:R-:W-:-:S04]  /*2ba0*/  IADD3 R4, P1, P2, R5, UR7, R26 ;  /* 0x0000000705047c10 */ /* 0x004fc8000fa3e01a */
[----:B------:R-:W-:Y:S01]  /*2bb0*/  IADD3.X R5, PT, PT, R0, UR5, R27, P1, P2 ;  /* 0x0000000500057c10 */ /* 0x000fe20008fe441b */
[----:B------:R3:W-:Y:S02]  /*2bc0*/  STS.64 [R2+UR6], R20 ;  /* 0x0000001402007988 */ /* 0x0007e40008000a06 */
[----:B------:R-:W-:Y:S06]  /*2bd0*/  BAR.SYNC.DEFER_BLOCKING 0x0 ;  /* 0x0000000000007b1d */ /* 0x000fec0000010000 */
[----:B------:R-:W-:Y:S05]  /*2be0*/  @P0 EXIT ;  /* 0x000000000000094d */ /* 0x000fea0003800000 */
[----:B------:R-:W0:Y:S04]  /*2bf0*/  LDS R3, [R3] ;  /* 0x0000000003037984 */ /* 0x000e280000000800 */
[----:B0-----:R-:W-:Y:S01]  /*2c00*/  STG.E desc[UR10][R4.64], R3 ;  /* 0x0000000304007986 */ /* 0x001fe2000c10190a */
[----:B------:R-:W-:Y:S05]  /*2c10*/  EXIT ;  /* 0x000000000000794d */ /* 0x000fea0003800000 */
.L_x_2:
[----:B------:R-:W-:-:S00]  /*2c20*/  BRA `(.L_x_2) ;  /* 0xfffffffc00fc7947 */ /* 0x000fc0000383ffff */
[----:B------:R-:W-:-:S00]  /*2c30*/  NOP ;  /* 0x0000000000007918 */ /* 0x000fc00000000000 */
        /* <DEDUP_REMOVED lines=12> */
.L_x_3:


//--------------------- .nv.global.init           --------------------------
	.section	.nv.global.init,"aw",@progbits
.nv.global.init:
	.type		_$_str,@object
	.size		_$_str,(.L_0 - _$_str)
_$_str:
        /*0000*/ 	.byte	0x5f, 0x5f, 0x43, 0x55, 0x44, 0x41, 0x5f, 0x46, 0x54, 0x5a, 0x00
.L_0:


//--------------------- .nv.shared.attn_fwd       --------------------------
	.section	.nv.shared.attn_fwd,"aw",@nobits
	.sectionflags	@""
	.align	16
	.zero		1024


//--------------------- .nv.shared.reserved.0     --------------------------
	.section	.nv.shared.reserved.0,"aw",@nobits
	.weak		__nv_reservedSMEM_offset_0_alias
	.size		__nv_reservedSMEM_offset_0_alias, 0, 64
	.other		__nv_reservedSMEM_offset_0_alias,@"STO_CUDA_RESERVED_SHARED STV_DEFAULT"
__nv_reservedSMEM_offset_0_alias:
	.zero		0
	.zero		64


//--------------------- .nv.constant0.attn_fwd    --------------------------
	.section	.nv.constant0.attn_fwd,"a",@progbits
	.sectionflags	@""
	.align	4
.nv.constant0.attn_fwd:
	.zero		1032


//--------------------- SYMBOLS --------------------------

	.type		.nv.reservedSmem.offset0,@object
	.size		.nv.reservedSmem.offset0,0x4
	.type		.nv.reservedSmem.cap,@object
	.size		.nv.reservedSmem.cap,0x4
